//
// Generated by NVIDIA NVVM Compiler
//
// Compiler Build ID: CL-36424714
// Cuda compilation tools, release 13.0, V13.0.88
// Based on NVVM 20.0.0
//

.version 9.0
.target sm_100
.address_size 64

	// .globl	_Z23gemm_regreuse_TN_kernelILi1EEvPKfS1_Pfiii

.visible .entry _Z23gemm_regreuse_TN_kernelILi1EEvPKfS1_Pfiii(
	.param .u64 .ptr .align 1 _Z23gemm_regreuse_TN_kernelILi1EEvPKfS1_Pfiii_param_0,
	.param .u64 .ptr .align 1 _Z23gemm_regreuse_TN_kernelILi1EEvPKfS1_Pfiii_param_1,
	.param .u64 .ptr .align 1 _Z23gemm_regreuse_TN_kernelILi1EEvPKfS1_Pfiii_param_2,
	.param .u32 _Z23gemm_regreuse_TN_kernelILi1EEvPKfS1_Pfiii_param_3,
	.param .u32 _Z23gemm_regreuse_TN_kernelILi1EEvPKfS1_Pfiii_param_4,
	.param .u32 _Z23gemm_regreuse_TN_kernelILi1EEvPKfS1_Pfiii_param_5
)
{
	.reg .pred 	%p<27>;
	.reg .b32 	%r<83>;
	.reg .b32 	%f<96>;
	.reg .b64 	%rd<63>;

	ld.param.u64 	%rd9, [_Z23gemm_regreuse_TN_kernelILi1EEvPKfS1_Pfiii_param_0];
	ld.param.u64 	%rd10, [_Z23gemm_regreuse_TN_kernelILi1EEvPKfS1_Pfiii_param_1];
	ld.param.u64 	%rd8, [_Z23gemm_regreuse_TN_kernelILi1EEvPKfS1_Pfiii_param_2];
	ld.param.u32 	%r45, [_Z23gemm_regreuse_TN_kernelILi1EEvPKfS1_Pfiii_param_3];
	ld.param.u32 	%r43, [_Z23gemm_regreuse_TN_kernelILi1EEvPKfS1_Pfiii_param_4];
	ld.param.u32 	%r44, [_Z23gemm_regreuse_TN_kernelILi1EEvPKfS1_Pfiii_param_5];
	cvta.to.global.u64 	%rd1, %rd10;
	cvta.to.global.u64 	%rd2, %rd9;
	mov.u32 	%r46, %ctaid.y;
	mov.u32 	%r47, %ctaid.x;
	mov.u32 	%r48, %tid.y;
	mov.u32 	%r1, %tid.x;
	shl.b32 	%r49, %r46, 4;
	add.s32 	%r2, %r49, %r48;
	shl.b32 	%r3, %r47, 4;
	add.s32 	%r4, %r3, %r1;
	setp.ge.s32 	%p1, %r2, %r45;
	@%p1 bra 	$L__BB0_44;
	setp.lt.s32 	%p2, %r44, 1;
	mov.f32 	%f75, 0f00000000;
	@%p2 bra 	$L__BB0_42;
	mul.lo.s32 	%r5, %r44, %r2;
	and.b32  	%r6, %r44, 7;
	setp.lt.u32 	%p3, %r44, 8;
	mov.f32 	%f75, 0f00000000;
	mov.b32 	%r81, 0;
	@%p3 bra 	$L__BB0_21;
	and.b32  	%r81, %r44, 2147483640;
	neg.s32 	%r79, %r81;
	mad.lo.s32 	%r78, %r43, 7, %r4;
	shl.b32 	%r10, %r43, 3;
	mad.lo.s32 	%r77, %r43, 6, %r4;
	mad.lo.s32 	%r76, %r43, 5, %r4;
	shl.b32 	%r51, %r43, 2;
	add.s32 	%r75, %r4, %r51;
	mad.lo.s32 	%r74, %r43, 3, %r4;
	shl.b32 	%r52, %r43, 1;
	add.s32 	%r73, %r4, %r52;
	add.s32 	%r53, %r1, %r43;
	add.s32 	%r70, %r53, %r3;
	mul.wide.u32 	%rd11, %r5, 4;
	add.s64 	%rd12, %rd11, %rd2;
	add.s64 	%rd62, %rd12, 16;
	mov.f32 	%f75, 0f00000000;
	mov.u32 	%r71, %r4;
	mov.u32 	%r72, %r5;
$L__BB0_4:
	.pragma "nounroll";
	setp.ge.s32 	%p4, %r4, %r43;
	@%p4 bra 	$L__BB0_6;
	mul.wide.u32 	%rd13, %r72, 4;
	add.s64 	%rd14, %rd2, %rd13;
	ld.global.nc.f32 	%f42, [%rd14];
	mul.wide.s32 	%rd15, %r71, 4;
	add.s64 	%rd16, %rd1, %rd15;
	ld.global.nc.f32 	%f43, [%rd16];
	fma.rn.f32 	%f75, %f42, %f43, %f75;
$L__BB0_6:
	@%p4 bra 	$L__BB0_8;
	ld.global.nc.f32 	%f44, [%rd62+-12];
	mul.wide.s32 	%rd17, %r70, 4;
	add.s64 	%rd18, %rd1, %rd17;
	ld.global.nc.f32 	%f45, [%rd18];
	fma.rn.f32 	%f75, %f44, %f45, %f75;
$L__BB0_8:
	@%p4 bra 	$L__BB0_10;
	ld.global.nc.f32 	%f46, [%rd62+-8];
	mul.wide.s32 	%rd19, %r73, 4;
	add.s64 	%rd20, %rd1, %rd19;
	ld.global.nc.f32 	%f47, [%rd20];
	fma.rn.f32 	%f75, %f46, %f47, %f75;
$L__BB0_10:
	@%p4 bra 	$L__BB0_12;
	ld.global.nc.f32 	%f48, [%rd62+-4];
	mul.wide.s32 	%rd21, %r74, 4;
	add.s64 	%rd22, %rd1, %rd21;
	ld.global.nc.f32 	%f49, [%rd22];
	fma.rn.f32 	%f75, %f48, %f49, %f75;
$L__BB0_12:
	@%p4 bra 	$L__BB0_14;
	ld.global.nc.f32 	%f50, [%rd62];
	mul.wide.s32 	%rd23, %r75, 4;
	add.s64 	%rd24, %rd1, %rd23;
	ld.global.nc.f32 	%f51, [%rd24];
	fma.rn.f32 	%f75, %f50, %f51, %f75;
$L__BB0_14:
	@%p4 bra 	$L__BB0_16;
	ld.global.nc.f32 	%f52, [%rd62+4];
	mul.wide.s32 	%rd25, %r76, 4;
	add.s64 	%rd26, %rd1, %rd25;
	ld.global.nc.f32 	%f53, [%rd26];
	fma.rn.f32 	%f75, %f52, %f53, %f75;
$L__BB0_16:
	@%p4 bra 	$L__BB0_18;
	ld.global.nc.f32 	%f54, [%rd62+8];
	mul.wide.s32 	%rd27, %r77, 4;
	add.s64 	%rd28, %rd1, %rd27;
	ld.global.nc.f32 	%f55, [%rd28];
	fma.rn.f32 	%f75, %f54, %f55, %f75;
$L__BB0_18:
	@%p4 bra 	$L__BB0_20;
	ld.global.nc.f32 	%f56, [%rd62+12];
	mul.wide.s32 	%rd29, %r78, 4;
	add.s64 	%rd30, %rd1, %rd29;
	ld.global.nc.f32 	%f57, [%rd30];
	fma.rn.f32 	%f75, %f56, %f57, %f75;
$L__BB0_20:
	add.s32 	%r79, %r79, 8;
	add.s32 	%r78, %r78, %r10;
	add.s32 	%r77, %r77, %r10;
	add.s32 	%r76, %r76, %r10;
	add.s32 	%r75, %r75, %r10;
	add.s32 	%r74, %r74, %r10;
	add.s32 	%r73, %r73, %r10;
	add.s32 	%r72, %r72, 8;
	add.s32 	%r71, %r71, %r10;
	add.s32 	%r70, %r70, %r10;
	add.s64 	%rd62, %rd62, 32;
	setp.ne.s32 	%p12, %r79, 0;
	@%p12 bra 	$L__BB0_4;
$L__BB0_21:
	setp.eq.s32 	%p13, %r6, 0;
	@%p13 bra 	$L__BB0_42;
	and.b32  	%r38, %r44, 3;
	setp.lt.u32 	%p14, %r6, 4;
	@%p14 bra 	$L__BB0_32;
	setp.ge.s32 	%p15, %r4, %r43;
	@%p15 bra 	$L__BB0_25;
	add.s32 	%r54, %r81, %r5;
	mul.wide.u32 	%rd31, %r54, 4;
	add.s64 	%rd32, %rd2, %rd31;
	ld.global.nc.f32 	%f59, [%rd32];
	mad.lo.s32 	%r55, %r81, %r43, %r4;
	mul.wide.s32 	%rd33, %r55, 4;
	add.s64 	%rd34, %rd1, %rd33;
	ld.global.nc.f32 	%f60, [%rd34];
	fma.rn.f32 	%f75, %f59, %f60, %f75;
$L__BB0_25:
	setp.ge.s32 	%p16, %r4, %r43;
	cvt.u64.u32 	%rd35, %r5;
	cvt.u64.u32 	%rd36, %r81;
	add.s64 	%rd37, %rd36, %rd35;
	shl.b64 	%rd38, %rd37, 2;
	add.s64 	%rd6, %rd2, %rd38;
	@%p16 bra 	$L__BB0_27;
	ld.global.nc.f32 	%f61, [%rd6+4];
	mad.lo.s32 	%r56, %r43, %r81, %r43;
	add.s32 	%r57, %r56, %r4;
	mul.wide.s32 	%rd39, %r57, 4;
	add.s64 	%rd40, %rd1, %rd39;
	ld.global.nc.f32 	%f62, [%rd40];
	fma.rn.f32 	%f75, %f61, %f62, %f75;
$L__BB0_27:
	setp.ge.s32 	%p17, %r4, %r43;
	@%p17 bra 	$L__BB0_29;
	add.s32 	%r58, %r81, 2;
	ld.global.nc.f32 	%f63, [%rd6+8];
	mad.lo.s32 	%r59, %r58, %r43, %r4;
	mul.wide.s32 	%rd41, %r59, 4;
	add.s64 	%rd42, %rd1, %rd41;
	ld.global.nc.f32 	%f64, [%rd42];
	fma.rn.f32 	%f75, %f63, %f64, %f75;
$L__BB0_29:
	setp.ge.s32 	%p18, %r4, %r43;
	@%p18 bra 	$L__BB0_31;
	add.s32 	%r60, %r81, 3;
	ld.global.nc.f32 	%f65, [%rd6+12];
	mad.lo.s32 	%r61, %r60, %r43, %r4;
	mul.wide.s32 	%rd43, %r61, 4;
	add.s64 	%rd44, %rd1, %rd43;
	ld.global.nc.f32 	%f66, [%rd44];
	fma.rn.f32 	%f75, %f65, %f66, %f75;
$L__BB0_31:
	add.s32 	%r81, %r81, 4;
$L__BB0_32:
	setp.eq.s32 	%p19, %r38, 0;
	@%p19 bra 	$L__BB0_42;
	setp.eq.s32 	%p20, %r38, 1;
	@%p20 bra 	$L__BB0_39;
	setp.ge.s32 	%p21, %r4, %r43;
	@%p21 bra 	$L__BB0_36;
	add.s32 	%r62, %r81, %r5;
	mul.wide.u32 	%rd45, %r62, 4;
	add.s64 	%rd46, %rd2, %rd45;
	ld.global.nc.f32 	%f68, [%rd46];
	mad.lo.s32 	%r63, %r81, %r43, %r4;
	mul.wide.s32 	%rd47, %r63, 4;
	add.s64 	%rd48, %rd1, %rd47;
	ld.global.nc.f32 	%f69, [%rd48];
	fma.rn.f32 	%f75, %f68, %f69, %f75;
$L__BB0_36:
	setp.ge.s32 	%p22, %r4, %r43;
	@%p22 bra 	$L__BB0_38;
	cvt.u64.u32 	%rd49, %r81;
	cvt.u64.u32 	%rd50, %r5;
	add.s64 	%rd51, %rd49, %rd50;
	shl.b64 	%rd52, %rd51, 2;
	add.s64 	%rd53, %rd2, %rd52;
	ld.global.nc.f32 	%f70, [%rd53+4];
	mad.lo.s32 	%r64, %r43, %r81, %r43;
	add.s32 	%r65, %r64, %r4;
	mul.wide.s32 	%rd54, %r65, 4;
	add.s64 	%rd55, %rd1, %rd54;
	ld.global.nc.f32 	%f71, [%rd55];
	fma.rn.f32 	%f75, %f70, %f71, %f75;
$L__BB0_38:
	add.s32 	%r81, %r81, 2;
$L__BB0_39:
	and.b32  	%r66, %r44, 1;
	setp.eq.b32 	%p23, %r66, 1;
	not.pred 	%p24, %p23;
	@%p24 bra 	$L__BB0_42;
	setp.ge.s32 	%p25, %r4, %r43;
	add.s32 	%r67, %r81, %r5;
	mul.wide.u32 	%rd56, %r67, 4;
	add.s64 	%rd7, %rd2, %rd56;
	@%p25 bra 	$L__BB0_42;
	ld.global.nc.f32 	%f72, [%rd7];
	mad.lo.s32 	%r68, %r81, %r43, %r4;
	mul.wide.s32 	%rd57, %r68, 4;
	add.s64 	%rd58, %rd1, %rd57;
	ld.global.nc.f32 	%f73, [%rd58];
	fma.rn.f32 	%f75, %f72, %f73, %f75;
$L__BB0_42:
	setp.ge.s32 	%p26, %r4, %r43;
	@%p26 bra 	$L__BB0_44;
	mad.lo.s32 	%r69, %r43, %r2, %r4;
	cvta.to.global.u64 	%rd59, %rd8;
	mul.wide.u32 	%rd60, %r69, 4;
	add.s64 	%rd61, %rd59, %rd60;
	st.global.f32 	[%rd61], %f75;
$L__BB0_44:
	ret;

}
	// .globl	_Z23gemm_regreuse_TN_kernelILi4EEvPKfS1_Pfiii
.visible .entry _Z23gemm_regreuse_TN_kernelILi4EEvPKfS1_Pfiii(
	.param .u64 .ptr .align 1 _Z23gemm_regreuse_TN_kernelILi4EEvPKfS1_Pfiii_param_0,
	.param .u64 .ptr .align 1 _Z23gemm_regreuse_TN_kernelILi4EEvPKfS1_Pfiii_param_1,
	.param .u64 .ptr .align 1 _Z23gemm_regreuse_TN_kernelILi4EEvPKfS1_Pfiii_param_2,
	.param .u32 _Z23gemm_regreuse_TN_kernelILi4EEvPKfS1_Pfiii_param_3,
	.param .u32 _Z23gemm_regreuse_TN_kernelILi4EEvPKfS1_Pfiii_param_4,
	.param .u32 _Z23gemm_regreuse_TN_kernelILi4EEvPKfS1_Pfiii_param_5
)
{
	.reg .pred 	%p<41>;
	.reg .b32 	%r<91>;
	.reg .b32 	%f<153>;
	.reg .b64 	%rd<75>;

	ld.param.u64 	%rd18, [_Z23gemm_regreuse_TN_kernelILi4EEvPKfS1_Pfiii_param_0];
	ld.param.u64 	%rd19, [_Z23gemm_regreuse_TN_kernelILi4EEvPKfS1_Pfiii_param_1];
	ld.param.u32 	%r44, [_Z23gemm_regreuse_TN_kernelILi4EEvPKfS1_Pfiii_param_3];
	ld.param.u32 	%r42, [_Z23gemm_regreuse_TN_kernelILi4EEvPKfS1_Pfiii_param_4];
	ld.param.u32 	%r43, [_Z23gemm_regreuse_TN_kernelILi4EEvPKfS1_Pfiii_param_5];
	cvta.to.global.u64 	%rd1, %rd19;
	cvta.to.global.u64 	%rd2, %rd18;
	mov.u32 	%r45, %ctaid.y;
	mov.u32 	%r46, %ctaid.x;
	mov.u32 	%r47, %tid.y;
	mov.u32 	%r48, %tid.x;
	shl.b32 	%r49, %r45, 4;
	add.s32 	%r1, %r49, %r47;
	shl.b32 	%r2, %r46, 6;
	shl.b32 	%r3, %r48, 2;
	add.s32 	%r4, %r2, %r3;
	setp.lt.s32 	%p1, %r1, %r44;
	@%p1 bra 	$L__BB1_1;
	bra.uni 	$L__BB1_73;
$L__BB1_1:
	setp.gt.s32 	%p2, %r43, 0;
	mov.f32 	%f140, 0f00000000;
	mov.f32 	%f139, %f140;
	mov.f32 	%f138, %f140;
	mov.f32 	%f137, %f140;
	@%p2 bra 	$L__BB1_2;
	bra.uni 	$L__BB1_65;
$L__BB1_2:
	mul.lo.s32 	%r5, %r43, %r1;
	setp.lt.u32 	%p3, %r43, 4;
	mov.b32 	%r80, 0;
	mov.f32 	%f140, 0f00000000;
	mov.f32 	%f139, %f140;
	mov.f32 	%f138, %f140;
	mov.f32 	%f137, %f140;
	@%p3 bra 	$L__BB1_37;
	and.b32  	%r80, %r43, 2147483644;
	neg.s32 	%r90, %r80;
	add.s32 	%r53, %r42, %r2;
	add.s32 	%r89, %r53, %r3;
	shl.b32 	%r86, %r42, 1;
	add.s32 	%r87, %r4, %r86;
	mul.lo.s32 	%r84, %r42, 3;
	add.s32 	%r85, %r4, %r84;
	mul.wide.u32 	%rd20, %r5, 4;
	add.s64 	%rd21, %rd20, %rd2;
	add.s64 	%rd74, %rd21, 8;
	mov.f32 	%f140, 0f00000000;
	mov.b32 	%r83, 0;
	cvt.u64.u32 	%rd10, %r4;
	mov.u32 	%r82, %r4;
	mov.u32 	%r88, %r42;
$L__BB1_4:
	.pragma "nounroll";
	setp.ge.s32 	%p4, %r4, %r42;
	ld.global.nc.f32 	%f43, [%rd74+-8];
	@%p4 bra 	$L__BB1_6;
	mul.wide.s32 	%rd22, %r82, 4;
	add.s64 	%rd23, %rd1, %rd22;
	ld.global.nc.f32 	%f82, [%rd23];
	fma.rn.f32 	%f137, %f43, %f82, %f137;
$L__BB1_6:
	add.s32 	%r54, %r4, 1;
	setp.ge.s32 	%p5, %r54, %r42;
	cvt.s64.s32 	%rd24, %r83;
	add.s64 	%rd25, %rd10, %rd24;
	shl.b64 	%rd26, %rd25, 2;
	add.s64 	%rd11, %rd1, %rd26;
	@%p5 bra 	$L__BB1_8;
	ld.global.nc.f32 	%f83, [%rd11+4];
	fma.rn.f32 	%f138, %f43, %f83, %f138;
$L__BB1_8:
	add.s32 	%r55, %r4, 2;
	setp.ge.s32 	%p6, %r55, %r42;
	@%p6 bra 	$L__BB1_10;
	ld.global.nc.f32 	%f84, [%rd11+8];
	fma.rn.f32 	%f139, %f43, %f84, %f139;
$L__BB1_10:
	add.s32 	%r56, %r4, 3;
	setp.ge.s32 	%p7, %r56, %r42;
	@%p7 bra 	$L__BB1_12;
	ld.global.nc.f32 	%f85, [%rd11+12];
	fma.rn.f32 	%f140, %f43, %f85, %f140;
$L__BB1_12:
	ld.global.nc.f32 	%f52, [%rd74+-4];
	@%p4 bra 	$L__BB1_14;
	mul.wide.s32 	%rd27, %r89, 4;
	add.s64 	%rd28, %rd1, %rd27;
	ld.global.nc.f32 	%f86, [%rd28];
	fma.rn.f32 	%f137, %f52, %f86, %f137;
$L__BB1_14:
	cvt.s64.s32 	%rd29, %r88;
	add.s64 	%rd30, %rd10, %rd29;
	shl.b64 	%rd31, %rd30, 2;
	add.s64 	%rd12, %rd1, %rd31;
	@%p5 bra 	$L__BB1_16;
	ld.global.nc.f32 	%f87, [%rd12+4];
	fma.rn.f32 	%f138, %f52, %f87, %f138;
$L__BB1_16:
	@%p6 bra 	$L__BB1_18;
	ld.global.nc.f32 	%f88, [%rd12+8];
	fma.rn.f32 	%f139, %f52, %f88, %f139;
$L__BB1_18:
	@%p7 bra 	$L__BB1_20;
	ld.global.nc.f32 	%f89, [%rd12+12];
	fma.rn.f32 	%f140, %f52, %f89, %f140;
$L__BB1_20:
	ld.global.nc.f32 	%f61, [%rd74];
	@%p4 bra 	$L__BB1_22;
	mul.wide.s32 	%rd32, %r87, 4;
	add.s64 	%rd33, %rd1, %rd32;
	ld.global.nc.f32 	%f90, [%rd33];
	fma.rn.f32 	%f137, %f61, %f90, %f137;
$L__BB1_22:
	cvt.s64.s32 	%rd34, %r86;
	add.s64 	%rd35, %rd10, %rd34;
	shl.b64 	%rd36, %rd35, 2;
	add.s64 	%rd13, %rd1, %rd36;
	@%p5 bra 	$L__BB1_24;
	ld.global.nc.f32 	%f91, [%rd13+4];
	fma.rn.f32 	%f138, %f61, %f91, %f138;
$L__BB1_24:
	@%p6 bra 	$L__BB1_26;
	ld.global.nc.f32 	%f92, [%rd13+8];
	fma.rn.f32 	%f139, %f61, %f92, %f139;
$L__BB1_26:
	@%p7 bra 	$L__BB1_28;
	ld.global.nc.f32 	%f93, [%rd13+12];
	fma.rn.f32 	%f140, %f61, %f93, %f140;
$L__BB1_28:
	ld.global.nc.f32 	%f70, [%rd74+4];
	@%p4 bra 	$L__BB1_30;
	mul.wide.s32 	%rd37, %r85, 4;
	add.s64 	%rd38, %rd1, %rd37;
	ld.global.nc.f32 	%f94, [%rd38];
	fma.rn.f32 	%f137, %f70, %f94, %f137;
$L__BB1_30:
	cvt.s64.s32 	%rd39, %r84;
	add.s64 	%rd40, %rd10, %rd39;
	shl.b64 	%rd41, %rd40, 2;
	add.s64 	%rd14, %rd1, %rd41;
	@%p5 bra 	$L__BB1_32;
	ld.global.nc.f32 	%f95, [%rd14+4];
	fma.rn.f32 	%f138, %f70, %f95, %f138;
$L__BB1_32:
	@%p6 bra 	$L__BB1_34;
	ld.global.nc.f32 	%f96, [%rd14+8];
	fma.rn.f32 	%f139, %f70, %f96, %f139;
$L__BB1_34:
	@%p7 bra 	$L__BB1_36;
	ld.global.nc.f32 	%f97, [%rd14+12];
	fma.rn.f32 	%f140, %f70, %f97, %f140;
$L__BB1_36:
	add.s32 	%r90, %r90, 4;
	shl.b32 	%r66, %r42, 2;
	add.s32 	%r89, %r89, %r66;
	add.s32 	%r88, %r88, %r66;
	add.s32 	%r87, %r87, %r66;
	add.s32 	%r86, %r86, %r66;
	add.s32 	%r85, %r85, %r66;
	add.s32 	%r84, %r84, %r66;
	add.s32 	%r83, %r83, %r66;
	add.s32 	%r82, %r82, %r66;
	add.s64 	%rd74, %rd74, 16;
	setp.eq.s32 	%p20, %r90, 0;
	@%p20 bra 	$L__BB1_37;
	bra.uni 	$L__BB1_4;
$L__BB1_37:
	and.b32  	%r13, %r43, 3;
	setp.eq.s32 	%p21, %r13, 0;
	@%p21 bra 	$L__BB1_65;
	setp.eq.s32 	%p22, %r13, 1;
	@%p22 bra 	$L__BB1_56;
	add.s32 	%r67, %r80, %r5;
	mul.wide.u32 	%rd42, %r67, 4;
	add.s64 	%rd43, %rd2, %rd42;
	ld.global.nc.f32 	%f5, [%rd43];
	mul.lo.s32 	%r14, %r80, %r42;
	setp.ge.s32 	%p23, %r4, %r42;
	@%p23 bra 	$L__BB1_41;
	add.s32 	%r68, %r4, %r14;
	mul.wide.s32 	%rd44, %r68, 4;
	add.s64 	%rd45, %rd1, %rd44;
	ld.global.nc.f32 	%f98, [%rd45];
	fma.rn.f32 	%f137, %f5, %f98, %f137;
$L__BB1_41:
	add.s32 	%r15, %r4, 1;
	setp.ge.s32 	%p24, %r15, %r42;
	cvt.s64.s32 	%rd46, %r14;
	cvt.u64.u32 	%rd4, %r4;
	add.s64 	%rd47, %rd4, %rd46;
	shl.b64 	%rd48, %rd47, 2;
	add.s64 	%rd5, %rd1, %rd48;
	@%p24 bra 	$L__BB1_43;
	ld.global.nc.f32 	%f99, [%rd5+4];
	fma.rn.f32 	%f138, %f5, %f99, %f138;
$L__BB1_43:
	add.s32 	%r16, %r4, 2;
	setp.ge.s32 	%p25, %r16, %r42;
	@%p25 bra 	$L__BB1_45;
	ld.global.nc.f32 	%f100, [%rd5+8];
	fma.rn.f32 	%f139, %f5, %f100, %f139;
$L__BB1_45:
	add.s32 	%r17, %r4, 3;
	setp.ge.s32 	%p26, %r17, %r42;
	@%p26 bra 	$L__BB1_47;
	ld.global.nc.f32 	%f101, [%rd5+12];
	fma.rn.f32 	%f140, %f5, %f101, %f140;
$L__BB1_47:
	setp.ge.s32 	%p27, %r4, %r42;
	cvt.u64.u32 	%rd49, %r5;
	cvt.u64.u32 	%rd50, %r80;
	add.s64 	%rd51, %rd50, %rd49;
	shl.b64 	%rd52, %rd51, 2;
	add.s64 	%rd53, %rd2, %rd52;
	ld.global.nc.f32 	%f14, [%rd53+4];
	add.s32 	%r18, %r14, %r42;
	@%p27 bra 	$L__BB1_49;
	add.s32 	%r69, %r4, %r18;
	mul.wide.s32 	%rd54, %r69, 4;
	add.s64 	%rd55, %rd1, %rd54;
	ld.global.nc.f32 	%f102, [%rd55];
	fma.rn.f32 	%f137, %f14, %f102, %f137;
$L__BB1_49:
	setp.ge.s32 	%p28, %r15, %r42;
	cvt.s64.s32 	%rd56, %r18;
	add.s64 	%rd57, %rd4, %rd56;
	shl.b64 	%rd58, %rd57, 2;
	add.s64 	%rd6, %rd1, %rd58;
	@%p28 bra 	$L__BB1_51;
	ld.global.nc.f32 	%f103, [%rd6+4];
	fma.rn.f32 	%f138, %f14, %f103, %f138;
$L__BB1_51:
	setp.ge.s32 	%p29, %r16, %r42;
	@%p29 bra 	$L__BB1_53;
	ld.global.nc.f32 	%f104, [%rd6+8];
	fma.rn.f32 	%f139, %f14, %f104, %f139;
$L__BB1_53:
	setp.ge.s32 	%p30, %r17, %r42;
	@%p30 bra 	$L__BB1_55;
	ld.global.nc.f32 	%f105, [%rd6+12];
	fma.rn.f32 	%f140, %f14, %f105, %f140;
$L__BB1_55:
	add.s32 	%r80, %r80, 2;
$L__BB1_56:
	and.b32  	%r70, %r43, 1;
	setp.eq.b32 	%p31, %r70, 1;
	not.pred 	%p32, %p31;
	@%p32 bra 	$L__BB1_65;
	add.s32 	%r71, %r80, %r5;
	mul.wide.u32 	%rd59, %r71, 4;
	add.s64 	%rd60, %rd2, %rd59;
	ld.global.nc.f32 	%f27, [%rd60];
	mul.lo.s32 	%r21, %r80, %r42;
	setp.ge.s32 	%p33, %r4, %r42;
	@%p33 bra 	$L__BB1_59;
	add.s32 	%r72, %r4, %r21;
	mul.wide.s32 	%rd61, %r72, 4;
	add.s64 	%rd62, %rd1, %rd61;
	ld.global.nc.f32 	%f106, [%rd62];
	fma.rn.f32 	%f137, %f27, %f106, %f137;
$L__BB1_59:
	add.s32 	%r73, %r4, 1;
	setp.ge.s32 	%p34, %r73, %r42;
	cvt.s64.s32 	%rd63, %r21;
	cvt.u64.u32 	%rd64, %r4;
	add.s64 	%rd65, %rd64, %rd63;
	shl.b64 	%rd66, %rd65, 2;
	add.s64 	%rd7, %rd1, %rd66;
	@%p34 bra 	$L__BB1_61;
	ld.global.nc.f32 	%f107, [%rd7+4];
	fma.rn.f32 	%f138, %f27, %f107, %f138;
$L__BB1_61:
	add.s32 	%r74, %r4, 2;
	setp.ge.s32 	%p35, %r74, %r42;
	@%p35 bra 	$L__BB1_63;
	ld.global.nc.f32 	%f108, [%rd7+8];
	fma.rn.f32 	%f139, %f27, %f108, %f139;
$L__BB1_63:
	add.s32 	%r75, %r4, 3;
	setp.ge.s32 	%p36, %r75, %r42;
	@%p36 bra 	$L__BB1_65;
	ld.global.nc.f32 	%f109, [%rd7+12];
	fma.rn.f32 	%f140, %f27, %f109, %f140;
$L__BB1_65:
	ld.param.u64 	%rd73, [_Z23gemm_regreuse_TN_kernelILi4EEvPKfS1_Pfiii_param_2];
	cvta.to.global.u64 	%rd8, %rd73;
	mul.lo.s32 	%r22, %r42, %r1;
	setp.lt.s32 	%p37, %r4, %r42;
	@%p37 bra 	$L__BB1_66;
	bra.uni 	$L__BB1_67;
$L__BB1_66:
	add.s32 	%r76, %r4, %r22;
	mul.wide.u32 	%rd67, %r76, 4;
	add.s64 	%rd68, %rd8, %rd67;
	st.global.f32 	[%rd68], %f137;
$L__BB1_67:
	add.s32 	%r77, %r4, 1;
	setp.ge.s32 	%p38, %r77, %r42;
	cvt.u64.u32 	%rd69, %r22;
	cvt.u64.u32 	%rd70, %r4;
	add.s64 	%rd71, %rd70, %rd69;
	shl.b64 	%rd72, %rd71, 2;
	add.s64 	%rd16, %rd8, %rd72;
	@%p38 bra 	$L__BB1_69;
	st.global.f32 	[%rd16+4], %f138;
$L__BB1_69:
	add.s32 	%r78, %r4, 2;
	setp.ge.s32 	%p39, %r78, %r42;
	@%p39 bra 	$L__BB1_71;
	st.global.f32 	[%rd16+8], %f139;
$L__BB1_71:
	add.s32 	%r79, %r4, 3;
	setp.ge.s32 	%p40, %r79, %r42;
	@%p40 bra 	$L__BB1_73;
	st.global.f32 	[%rd16+12], %f140;
$L__BB1_73:
	ret;

}


// ===== COMPILED SASS (sm_100) =====

	.target	sm_100

	.elftype	@"ET_EXEC"


//--------------------- .note.nv.tkinfo           --------------------------
	.section	.note.nv.tkinfo,"",@"SHT_NOTE"
	.sectionflags	@"SHF_NOTE_NV_TKINFO"
	.tkinfo
        /*0018*/ 	.word	0x00000002
        /*0030*/ 	.string	""
        /*0030*/ 	.string	"ptxas"
        /*0030*/ 	.string	"Cuda compilation tools, release 13.0, V13.0.88"
        /*0030*/ 	.string	"Build cuda_13.0.r13.0/compiler.36424714_0"
        /*0030*/ 	.string	"-arch sm_100 -m 64 "



//--------------------- .note.nv.cuinfo           --------------------------
	.section	.note.nv.cuinfo,"",@"SHT_NOTE"
	.sectionflags	@"SHF_NOTE_NV_CUINFO"
        /*0018*/ 	.short	0x0002
        /*001a*/ 	.short	0x0064
        /*001c*/ 	.short	0x0082
	.zero		2


//--------------------- .nv.info                  --------------------------
	.section	.nv.info,"",@"SHT_CUDA_INFO"
	.align	4


	//----- nvinfo : EIATTR_REGCOUNT
	.align		4
        /*0000*/ 	.byte	0x04, 0x2f
        /*0002*/ 	.short	(.L_1 - .L_0)
	.align		4
.L_0:
        /*0004*/ 	.word	index@(_Z23gemm_regreuse_TN_kernelILi1EEvPKfS1_Pfiii)
        /*0008*/ 	.word	0x00000020


	//----- nvinfo : EIATTR_FRAME_SIZE
	.align		4
.L_1:
        /*000c*/ 	.byte	0x04, 0x11
        /*000e*/ 	.short	(.L_3 - .L_2)
	.align		4
.L_2:
        /*0010*/ 	.word	index@(_Z23gemm_regreuse_TN_kernelILi1EEvPKfS1_Pfiii)
        /*0014*/ 	.word	0x00000000


	//----- nvinfo : EIATTR_REGCOUNT
	.align		4
.L_3:
        /*0018*/ 	.byte	0x04, 0x2f
        /*001a*/ 	.short	(.L_5 - .L_4)
	.align		4
.L_4:
        /*001c*/ 	.word	index@(_Z23gemm_regreuse_TN_kernelILi4EEvPKfS1_Pfiii)
        /*0020*/ 	.word	0x00000020


	//----- nvinfo : EIATTR_FRAME_SIZE
	.align		4
.L_5:
        /*0024*/ 	.byte	0x04, 0x11
        /*0026*/ 	.short	(.L_7 - .L_6)
	.align		4
.L_6:
        /*0028*/ 	.word	index@(_Z23gemm_regreuse_TN_kernelILi4EEvPKfS1_Pfiii)
        /*002c*/ 	.word	0x00000000


	//----- nvinfo : EIATTR_MIN_STACK_SIZE
	.align		4
.L_7:
        /*0030*/ 	.byte	0x04, 0x12
        /*0032*/ 	.short	(.L_9 - .L_8)
	.align		4
.L_8:
        /*0034*/ 	.word	index@(_Z23gemm_regreuse_TN_kernelILi4EEvPKfS1_Pfiii)
        /*0038*/ 	.word	0x00000000


	//----- nvinfo : EIATTR_MIN_STACK_SIZE
	.align		4
.L_9:
        /*003c*/ 	.byte	0x04, 0x12
        /*003e*/ 	.short	(.L_11 - .L_10)
	.align		4
.L_10:
        /*0040*/ 	.word	index@(_Z23gemm_regreuse_TN_kernelILi1EEvPKfS1_Pfiii)
        /*0044*/ 	.word	0x00000000
.L_11:


//--------------------- .nv.compat                --------------------------
	.section	.nv.compat,"",@"SHT_CUDA_COMPAT_INFO"
	.align	4
        /*0000*/ 	.byte	0x02, 0x09, 0x00, 0x00, 0x02, 0x02, 0x01, 0x00, 0x02, 0x05, 0x05, 0x00, 0x03, 0x07, 0x01, 0x01
        /*0010*/ 	.byte	0x02, 0x03, 0x00, 0x00, 0x02, 0x06, 0x01, 0x00, 0x04, 0x0b, 0x08, 0x00, 0x09, 0x00, 0x00, 0x00
        /*0020*/ 	.byte	0x00, 0x00, 0x00, 0x00


//--------------------- .nv.info._Z23gemm_regreuse_TN_kernelILi4EEvPKfS1_Pfiii --------------------------
	.section	.nv.info._Z23gemm_regreuse_TN_kernelILi4EEvPKfS1_Pfiii,"",@"SHT_CUDA_INFO"
	.sectionflags	@""
	.align	4


	//----- nvinfo : EIATTR_CUDA_API_VERSION
	.align		4
        /*0000*/ 	.byte	0x04, 0x37
        /*0002*/ 	.short	(.L_13 - .L_12)
.L_12:
        /*0004*/ 	.word	0x00000082


	//----- nvinfo : EIATTR_KPARAM_INFO
	.align		4
.L_13:
        /*0008*/ 	.byte	0x04, 0x17
        /*000a*/ 	.short	(.L_15 - .L_14)
.L_14:
        /*000c*/ 	.word	0x00000000
        /*0010*/ 	.short	0x0005
        /*0012*/ 	.short	0x0020
        /*0014*/ 	.byte	0x00, 0xf0, 0x11, 0x00


	//----- nvinfo : EIATTR_KPARAM_INFO
	.align		4
.L_15:
        /*0018*/ 	.byte	0x04, 0x17
        /*001a*/ 	.short	(.L_17 - .L_16)
.L_16:
        /*001c*/ 	.word	0x00000000
        /*0020*/ 	.short	0x0004
        /*0022*/ 	.short	0x001c
        /*0024*/ 	.byte	0x00, 0xf0, 0x11, 0x00


	//----- nvinfo : EIATTR_KPARAM_INFO
	.align		4
.L_17:
        /*0028*/ 	.byte	0x04, 0x17
        /*002a*/ 	.short	(.L_19 - .L_18)
.L_18:
        /*002c*/ 	.word	0x00000000
        /*0030*/ 	.short	0x0003
        /*0032*/ 	.short	0x0018
        /*0034*/ 	.byte	0x00, 0xf0, 0x11, 0x00


	//----- nvinfo : EIATTR_KPARAM_INFO
	.align		4
.L_19:
        /*0038*/ 	.byte	0x04, 0x17
        /*003a*/ 	.short	(.L_21 - .L_20)
.L_20:
        /*003c*/ 	.word	0x00000000
        /*0040*/ 	.short	0x0002
        /*0042*/ 	.short	0x0010
        /*0044*/ 	.byte	0x00, 0xf5, 0x21, 0x00


	//----- nvinfo : EIATTR_KPARAM_INFO
	.align		4
.L_21:
        /*0048*/ 	.byte	0x04, 0x17
        /*004a*/ 	.short	(.L_23 - .L_22)
.L_22:
        /*004c*/ 	.word	0x00000000
        /*0050*/ 	.short	0x0001
        /*0052*/ 	.short	0x0008
        /*0054*/ 	.byte	0x00, 0xf5, 0x21, 0x00


	//----- nvinfo : EIATTR_KPARAM_INFO
	.align		4
.L_23:
        /*0058*/ 	.byte	0x04, 0x17
        /*005a*/ 	.short	(.L_25 - .L_24)
.L_24:
        /*005c*/ 	.word	0x00000000
        /*0060*/ 	.short	0x0000
        /*0062*/ 	.short	0x0000
        /*0064*/ 	.byte	0x00, 0xf5, 0x21, 0x00


	//----- nvinfo : EIATTR_SPARSE_MMA_MASK
	.align		4
.L_25:
        /*0068*/ 	.byte	0x03, 0x50
        /*006a*/ 	.short	0x0000


	//----- nvinfo : EIATTR_MAXREG_COUNT
	.align		4
        /*006c*/ 	.byte	0x03, 0x1b
        /*006e*/ 	.short	0x00ff


	//----- nvinfo : EIATTR_MERCURY_ISA_VERSION
	.align		4
        /*0070*/ 	.byte	0x03, 0x5f
        /*0072*/ 	.short	0x0101


	//----- nvinfo : EIATTR_VRC_CTA_INIT_COUNT
	.align		4
        /*0074*/ 	.byte	0x02, 0x4a
	.zero		1
	.zero		1


	//----- nvinfo : EIATTR_EXIT_INSTR_OFFSETS
	.align		4
        /*0078*/ 	.byte	0x04, 0x1c
        /*007a*/ 	.short	(.L_27 - .L_26)


	//   ....[0]....
.L_26:
        /*007c*/ 	.word	0x00000060


	//   ....[1]....
        /*0080*/ 	.word	0x00001350


	//   ....[2]....
        /*0084*/ 	.word	0x00001370


	//----- nvinfo : EIATTR_CBANK_PARAM_SIZE
	.align		4
.L_27:
        /*0088*/ 	.byte	0x03, 0x19
        /*008a*/ 	.short	0x0024


	//----- nvinfo : EIATTR_PARAM_CBANK
	.align		4
        /*008c*/ 	.byte	0x04, 0x0a
        /*008e*/ 	.short	(.L_29 - .L_28)
	.align		4
.L_28:
        /*0090*/ 	.word	index@(.nv.constant0._Z23gemm_regreuse_TN_kernelILi4EEvPKfS1_Pfiii)
        /*0094*/ 	.short	0x0380
        /*0096*/ 	.short	0x0024


	//----- nvinfo : EIATTR_SW_WAR
	.align		4
.L_29:
        /*0098*/ 	.byte	0x04, 0x36
        /*009a*/ 	.short	(.L_31 - .L_30)
.L_30:
        /*009c*/ 	.word	0x00000008
.L_31:


//--------------------- .nv.info._Z23gemm_regreuse_TN_kernelILi1EEvPKfS1_Pfiii --------------------------
	.section	.nv.info._Z23gemm_regreuse_TN_kernelILi1EEvPKfS1_Pfiii,"",@"SHT_CUDA_INFO"
	.sectionflags	@""
	.align	4


	//----- nvinfo : EIATTR_CUDA_API_VERSION
	.align		4
        /*0000*/ 	.byte	0x04, 0x37
        /*0002*/ 	.short	(.L_33 - .L_32)
.L_32:
        /*0004*/ 	.word	0x00000082


	//----- nvinfo : EIATTR_KPARAM_INFO
	.align		4
.L_33:
        /*0008*/ 	.byte	0x04, 0x17
        /*000a*/ 	.short	(.L_35 - .L_34)
.L_34:
        /*000c*/ 	.word	0x00000000
        /*0010*/ 	.short	0x0005
        /*0012*/ 	.short	0x0020
        /*0014*/ 	.byte	0x00, 0xf0, 0x11, 0x00


	//----- nvinfo : EIATTR_KPARAM_INFO
	.align		4
.L_35:
        /*0018*/ 	.byte	0x04, 0x17
        /*001a*/ 	.short	(.L_37 - .L_36)
.L_36:
        /*001c*/ 	.word	0x00000000
        /*0020*/ 	.short	0x0004
        /*0022*/ 	.short	0x001c
        /*0024*/ 	.byte	0x00, 0xf0, 0x11, 0x00


	//----- nvinfo : EIATTR_KPARAM_INFO
	.align		4
.L_37:
        /*0028*/ 	.byte	0x04, 0x17
        /*002a*/ 	.short	(.L_39 - .L_38)
.L_38:
        /*002c*/ 	.word	0x00000000
        /*0030*/ 	.short	0x0003
        /*0032*/ 	.short	0x0018
        /*0034*/ 	.byte	0x00, 0xf0, 0x11, 0x00


	//----- nvinfo : EIATTR_KPARAM_INFO
	.align		4
.L_39:
        /*0038*/ 	.byte	0x04, 0x17
        /*003a*/ 	.short	(.L_41 - .L_40)
.L_40:
        /*003c*/ 	.word	0x00000000
        /*0040*/ 	.short	0x0002
        /*0042*/ 	.short	0x0010
        /*0044*/ 	.byte	0x00, 0xf5, 0x21, 0x00


	//----- nvinfo : EIATTR_KPARAM_INFO
	.align		4
.L_41:
        /*0048*/ 	.byte	0x04, 0x17
        /*004a*/ 	.short	(.L_43 - .L_42)
.L_42:
        /*004c*/ 	.word	0x00000000
        /*0050*/ 	.short	0x0001
        /*0052*/ 	.short	0x0008
        /*0054*/ 	.byte	0x00, 0xf5, 0x21, 0x00


	//----- nvinfo : EIATTR_KPARAM_INFO
	.align		4
.L_43:
        /*0058*/ 	.byte	0x04, 0x17
        /*005a*/ 	.short	(.L_45 - .L_44)
.L_44:
        /*005c*/ 	.word	0x00000000
        /*0060*/ 	.short	0x0000
        /*0062*/ 	.short	0x0000
        /*0064*/ 	.byte	0x00, 0xf5, 0x21, 0x00


	//----- nvinfo : EIATTR_SPARSE_MMA_MASK
	.align		4
.L_45:
        /*0068*/ 	.byte	0x03, 0x50
        /*006a*/ 	.short	0x0000


	//----- nvinfo : EIATTR_MAXREG_COUNT
	.align		4
        /*006c*/ 	.byte	0x03, 0x1b
        /*006e*/ 	.short	0x00ff


	//----- nvinfo : EIATTR_MERCURY_ISA_VERSION
	.align		4
        /*0070*/ 	.byte	0x03, 0x5f
        /*0072*/ 	.short	0x0101


	//----- nvinfo : EIATTR_VRC_CTA_INIT_COUNT
	.align		4
        /*0074*/ 	.byte	0x02, 0x4a
	.zero		1
	.zero		1


	//----- nvinfo : EIATTR_EXIT_INSTR_OFFSETS
	.align		4
        /*0078*/ 	.byte	0x04, 0x1c
        /*007a*/ 	.short	(.L_47 - .L_46)


	//   ....[0]....
.L_46:
        /*007c*/ 	.word	0x00000060


	//   ....[1]....
        /*0080*/ 	.word	0x00000cf0


	//   ....[2]....
        /*0084*/ 	.word	0x00000d40


	//----- nvinfo : EIATTR_CRS_STACK_SIZE
	.align		4
.L_47:
        /*0088*/ 	.byte	0x04, 0x1e
        /*008a*/ 	.short	(.L_49 - .L_48)
.L_48:
        /*008c*/ 	.word	0x00000000


	//----- nvinfo : EIATTR_CBANK_PARAM_SIZE
	.align		4
.L_49:
        /*0090*/ 	.byte	0x03, 0x19
        /*0092*/ 	.short	0x0024


	//----- nvinfo : EIATTR_PARAM_CBANK
	.align		4
        /*0094*/ 	.byte	0x04, 0x0a
        /*0096*/ 	.short	(.L_51 - .L_50)
	.align		4
.L_50:
        /*0098*/ 	.word	index@(.nv.constant0._Z23gemm_regreuse_TN_kernelILi1EEvPKfS1_Pfiii)
        /*009c*/ 	.short	0x0380
        /*009e*/ 	.short	0x0024


	//----- nvinfo : EIATTR_SW_WAR
	.align		4
.L_51:
        /*00a0*/ 	.byte	0x04, 0x36
        /*00a2*/ 	.short	(.L_53 - .L_52)
.L_52:
        /*00a4*/ 	.word	0x00000008
.L_53:


//--------------------- .nv.callgraph             --------------------------
	.section	.nv.callgraph,"",@"SHT_CUDA_CALLGRAPH"
	.align	4
	.sectionentsize	8
	.align		4
        /*0000*/ 	.word	0x00000000
	.align		4
        /*0004*/ 	.word	0xffffffff
	.align		4
        /*0008*/ 	.word	0x00000000
	.align		4
        /*000c*/ 	.word	0xfffffffe
	.align		4
        /*0010*/ 	.word	0x00000000
	.align		4
        /*0014*/ 	.word	0xfffffffd
	.align		4
        /*0018*/ 	.word	0x00000000
	.align		4
        /*001c*/ 	.word	0xfffffffc


//--------------------- .text._Z23gemm_regreuse_TN_kernelILi4EEvPKfS1_Pfiii --------------------------
	.section	.text._Z23gemm_regreuse_TN_kernelILi4EEvPKfS1_Pfiii,"ax",@progbits
	.align	128
        .global         _Z23gemm_regreuse_TN_kernelILi4EEvPKfS1_Pfiii
        .type           _Z23gemm_regreuse_TN_kernelILi4EEvPKfS1_Pfiii,@function
        .size           _Z23gemm_regreuse_TN_kernelILi4EEvPKfS1_Pfiii,(.L_x_27 - _Z23gemm_regreuse_TN_kernelILi4EEvPKfS1_Pfiii)
        .other          _Z23gemm_regreuse_TN_kernelILi4EEvPKfS1_Pfiii,@"STO_CUDA_ENTRY STV_DEFAULT"
_Z23gemm_regreuse_TN_kernelILi4EEvPKfS1_Pfiii:
.text._Z23gemm_regreuse_TN_kernelILi4EEvPKfS1_Pfiii:
[----:B------:R-:W-:Y:S01]  /*0000*/  LDC R1, c[0x0][0x37c] ;  /* 0x0000df00ff017b82 */ /* 0x000fe20000000800 */
[----:B------:R-:W0:Y:S01]  /*0010*/  S2R R0, SR_CTAID.Y ;  /* 0x0000000000007919 */ /* 0x000e220000002600 */
[----:B------:R-:W1:Y:S01]  /*0020*/  LDCU UR4, c[0x0][0x398] ;  /* 0x00007300ff0477ac */ /* 0x000e620008000800 */
[----:B------:R-:W0:Y:S02]  /*0030*/  S2R R3, SR_TID.Y ;  /* 0x0000000000037919 */ /* 0x000e240000002200 */
[----:B0-----:R-:W-:-:S05]  /*0040*/  IMAD R0, R0, 0x10, R3 ;  /* 0x0000001000007824 */ /* 0x001fca00078e0203 */
[----:B-1----:R-:W-:-:S13]  /*0050*/  ISETP.GE.AND P0, PT, R0, UR4, PT ;  /* 0x0000000400007c0c */ /* 0x002fda000bf06270 */
[----:B------:R-:W-:Y:S05]  /*0060*/  @P0 EXIT ;  /* 0x000000000000094d */ /* 0x000fea0003800000 */
[----:B------:R-:W0:Y:S01]  /*0070*/  S2R R14, SR_TID.X ;  /* 0x00000000000e7919 */ /* 0x000e220000002100 */
[----:B------:R-:W1:Y:S01]  /*0080*/  LDCU UR5, c[0x0][0x3a0] ;  /* 0x00007400ff0577ac */ /* 0x000e620008000800 */
[----:B------:R-:W-:Y:S02]  /*0090*/  CS2R R2, SRZ ;  /* 0x0000000000027805 */ /* 0x000fe4000001ff00 */
[----:B------:R-:W-:Y:S01]  /*00a0*/  CS2R R4, SRZ ;  /* 0x0000000000047805 */ /* 0x000fe2000001ff00 */
[----:B------:R-:W2:Y:S01]  /*00b0*/  S2R R15, SR_CTAID.X ;  /* 0x00000000000f7919 */ /* 0x000ea20000002500 */
[----:B------:R-:W3:Y:S01]  /*00c0*/  LDCU.64 UR8, c[0x0][0x358] ;  /* 0x00006b00ff0877ac */ /* 0x000ee20008000a00 */
[----:B-1----:R-:W-:Y:S01]  /*00d0*/  UISETP.GT.AND UP0, UPT, UR5, URZ, UPT ;  /* 0x000000ff0500728c */ /* 0x002fe2000bf04270 */
[----:B0-----:R-:W-:-:S05]  /*00e0*/  IMAD.SHL.U32 R14, R14, 0x4, RZ ;  /* 0x000000040e0e7824 */ /* 0x001fca00078e00ff */
[----:B--2---:R-:W-:-:S03]  /*00f0*/  LEA R6, R15, R14, 0x6 ;  /* 0x0000000e0f067211 */ /* 0x004fc600078e30ff */
[----:B---3--:R-:W-:Y:S05]  /*0100*/  BRA.U !UP0, `(.L_x_0) ;  /* 0x0000001108407547 */ /* 0x008fea000b800000 */
[----:B------:R-:W-:Y:S02]  /*0110*/  UISETP.GE.U32.AND UP0, UPT, UR5, 0x4, UPT ;  /* 0x000000040500788c */ /* 0x000fe4000bf06070 */
[----:B------:R-:W-:Y:S01]  /*0120*/  IMAD R7, R0, UR5, RZ ;  /* 0x0000000500077c24 */ /* 0x000fe2000f8e02ff */
[----:B------:R-:W-:Y:S02]  /*0130*/  CS2R R2, SRZ ;  /* 0x0000000000027805 */ /* 0x000fe4000001ff00 */
[----:B------:R-:W-:Y:S01]  /*0140*/  CS2R R4, SRZ ;  /* 0x0000000000047805 */ /* 0x000fe2000001ff00 */
[----:B------:R-:W-:-:S03]  /*0150*/  UMOV UR4, URZ ;  /* 0x000000ff00047c82 */ /* 0x000fc60008000000 */
[----:B------:R-:W-:Y:S05]  /*0160*/  BRA.U !UP0, `(.L_x_1) ;  /* 0x0000000908bc7547 */ /* 0x000fea000b800000 */
[----:B------:R-:W0:Y:S01]  /*0170*/  LDC R17, c[0x0][0x39c] ;  /* 0x0000e700ff117b82 */ /* 0x000e220000000800 */
[----:B------:R-:W1:Y:S01]  /*0180*/  LDCU.64 UR6, c[0x0][0x388] ;  /* 0x00007100ff0677ac */ /* 0x000e620008000a00 */
[C---:B------:R-:W-:Y:S01]  /*0190*/  VIADD R2, R6.reuse, 0x1 ;  /* 0x0000000106027836 */ /* 0x040fe20000000000 */
[C---:B------:R-:W-:Y:S01]  /*01a0*/  IADD3 R16, PT, PT, R6.reuse, 0x3, RZ ;  /* 0x0000000306107810 */ /* 0x040fe20007ffe0ff */
[----:B------:R-:W-:-:S04]  /*01b0*/  VIADD R12, R6, 0x2 ;  /* 0x00000002060c7836 */ /* 0x000fc80000000000 */
[----:B------:R-:W2:Y:S01]  /*01c0*/  LDC.64 R10, c[0x0][0x380] ;  /* 0x0000e000ff0a7b82 */ /* 0x000ea20000000a00 */
[----:B-1----:R-:W-:-:S04]  /*01d0*/  LEA R20, P4, R6, UR6, 0x2 ;  /* 0x0000000606147c11 */ /* 0x002fc8000f8810ff */
[C---:B------:R-:W-:Y:S02]  /*01e0*/  LEA.HI.X R21, R6.reuse, UR7, RZ, 0x2, P4 ;  /* 0x0000000706157c11 */ /* 0x040fe4000a0f14ff */
[-C--:B0-----:R-:W-:Y:S02]  /*01f0*/  ISETP.GE.AND P0, PT, R6, R17.reuse, PT ;  /* 0x000000110600720c */ /* 0x081fe40003f06270 */
[-C--:B------:R-:W-:Y:S02]  /*0200*/  ISETP.GE.AND P3, PT, R2, R17.reuse, PT ;  /* 0x000000110200720c */ /* 0x080fe40003f66270 */
[-C--:B------:R-:W-:Y:S02]  /*0210*/  ISETP.GE.AND P2, PT, R12, R17.reuse, PT ;  /* 0x000000110c00720c */ /* 0x080fe40003f46270 */
[----:B------:R-:W-:Y:S01]  /*0220*/  ISETP.GE.AND P1, PT, R16, R17, PT ;  /* 0x000000111000720c */ /* 0x000fe20003f26270 */
[----:B--2---:R-:W-:-:S06]  /*0230*/  IMAD.WIDE.U32 R10, R7, 0x4, R10 ;  /* 0x00000004070a7825 */ /* 0x004fcc00078e000a */
[----:B------:R-:W0:Y:S01]  /*0240*/  @!P0 LDC.64 R8, c[0x0][0x388] ;  /* 0x0000e200ff088b82 */ /* 0x000e220000000a00 */
[----:B------:R-:W-:Y:S01]  /*0250*/  IADD3 R2, P4, PT, R6, R17, RZ ;  /* 0x0000001106027210 */ /* 0x000fe20007f9e0ff */
[----:B------:R-:W2:Y:S04]  /*0260*/  LDG.E.CONSTANT R18, desc[UR8][R10.64] ;  /* 0x000000080a127981 */ /* 0x000ea8000c1e9900 */
[----:B------:R-:W2:Y:S02]  /*0270*/  @!P3 LDG.E.CONSTANT R7, desc[UR8][R20.64+0x4] ;  /* 0x000004081407b981 */ /* 0x000ea4000c1e9900 */
[----:B------:R-:W1:Y:S02]  /*0280*/  @!P0 LDC.64 R12, c[0x0][0x388] ;  /* 0x0000e200ff0c8b82 */ /* 0x000e640000000a00 */
[----:B------:R-:W3:Y:S01]  /*0290*/  @!P1 LDG.E.CONSTANT R19, desc[UR8][R20.64+0xc] ;  /* 0x00000c0814139981 */ /* 0x000ee2000c1e9900 */
[----:B------:R-:W-:-:S03]  /*02a0*/  IMAD R15, R15, 0x40, R17 ;  /* 0x000000400f0f7824 */ /* 0x000fc600078e0211 */
[----:B------:R-:W4:Y:S01]  /*02b0*/  LDG.E.CONSTANT R25, desc[UR8][R10.64+0x4] ;  /* 0x000004080a197981 */ /* 0x000f22000c1e9900 */
[----:B0-----:R-:W-:Y:S01]  /*02c0*/  @!P0 IMAD.WIDE R28, R6, 0x4, R8 ;  /* 0x00000004061c8825 */ /* 0x001fe200078e0208 */
[----:B------:R-:W-:Y:S02]  /*02d0*/  LEA.HI.X.SX32 R9, R17, RZ, 0x1, P4 ;  /* 0x000000ff11097211 */ /* 0x000fe400020f0eff */
[----:B------:R-:W5:Y:S01]  /*02e0*/  @!P2 LDG.E.CONSTANT R8, desc[UR8][R20.64+0x8] ;  /* 0x000008081408a981 */ /* 0x000f62000c1e9900 */
[----:B------:R-:W-:-:S03]  /*02f0*/  LEA R26, P4, R2, UR6, 0x2 ;  /* 0x00000006021a7c11 */ /* 0x000fc6000f8810ff */
[----:B------:R-:W4:Y:S01]  /*0300*/  @!P0 LDG.E.CONSTANT R28, desc[UR8][R28.64] ;  /* 0x000000081c1c8981 */ /* 0x000f22000c1e9900 */
[----:B------:R-:W-:Y:S01]  /*0310*/  LEA.HI.X R27, R2, UR7, R9, 0x2, P4 ;  /* 0x00000007021b7c11 */ /* 0x000fe2000a0f1409 */
[----:B------:R-:W-:-:S04]  /*0320*/  IMAD.IADD R14, R14, 0x1, R15 ;  /* 0x000000010e0e7824 */ /* 0x000fc800078e020f */
[----:B------:R-:W4:Y:S01]  /*0330*/  @!P2 LDG.E.CONSTANT R16, desc[UR8][R26.64+0x8] ;  /* 0x000008081a10a981 */ /* 0x000f22000c1e9900 */
[----:B-1----:R-:W-:-:S03]  /*0340*/  @!P0 IMAD.WIDE R12, R14, 0x4, R12 ;  /* 0x000000040e0c8825 */ /* 0x002fc600078e020c */
[----:B------:R-:W4:Y:S04]  /*0350*/  @!P3 LDG.E.CONSTANT R23, desc[UR8][R26.64+0x4] ;  /* 0x000004081a17b981 */ /* 0x000f28000c1e9900 */
[----:B------:R0:W4:Y:S04]  /*0360*/  @!P0 LDG.E.CONSTANT R22, desc[UR8][R12.64] ;  /* 0x000000080c168981 */ /* 0x000128000c1e9900 */
[----:B------:R-:W4:Y:S01]  /*0370*/  @!P1 LDG.E.CONSTANT R27, desc[UR8][R26.64+0xc] ;  /* 0x00000c081a1b9981 */ /* 0x000f22000c1e9900 */
[----:B------:R-:W-:Y:S01]  /*0380*/  SHF.L.U32 R9, R17, 0x1, RZ ;  /* 0x0000000111097819 */ /* 0x000fe200000006ff */
[----:B0-----:R-:W0:Y:S03]  /*0390*/  @!P0 LDC.64 R12, c[0x0][0x388] ;  /* 0x0000e200ff0c8b82 */ /* 0x001e260000000a00 */
[----:B------:R-:W-:-:S04]  /*03a0*/  IADD3 R2, P4, PT, R6, R9, RZ ;  /* 0x0000000906027210 */ /* 0x000fc80007f9e0ff */
[----:B------:R-:W-:Y:S02]  /*03b0*/  LEA.HI.X.SX32 R15, R9, RZ, 0x1, P4 ;  /* 0x000000ff090f7211 */ /* 0x000fe400020f0eff */
[----:B------:R-:W-:-:S04]  /*03c0*/  LEA R20, P4, R2, UR6, 0x2 ;  /* 0x0000000602147c11 */ /* 0x000fc8000f8810ff */
[----:B------:R-:W-:Y:S01]  /*03d0*/  LEA.HI.X R21, R2, UR7, R15, 0x2, P4 ;  /* 0x0000000702157c11 */ /* 0x000fe2000a0f140f */
[----:B------:R-:W-:-:S04]  /*03e0*/  IMAD R15, R17, 0x3, RZ ;  /* 0x00000003110f7824 */ /* 0x000fc800078e02ff */
[----:B------:R-:W4:Y:S04]  /*03f0*/  @!P3 LDG.E.CONSTANT R29, desc[UR8][R20.64+0x4] ;  /* 0x00000408141db981 */ /* 0x000f28000c1e9900 */
[----:B------:R-:W4:Y:S04]  /*0400*/  @!P2 LDG.E.CONSTANT R24, desc[UR8][R20.64+0x8] ;  /* 0x000008081418a981 */ /* 0x000f28000c1e9900 */
[----:B------:R1:W4:Y:S01]  /*0410*/  @!P1 LDG.E.CONSTANT R26, desc[UR8][R20.64+0xc] ;  /* 0x00000c08141a9981 */ /* 0x000322000c1e9900 */
[----:B------:R-:W-:Y:S01]  /*0420*/  IMAD.MOV.U32 R2, RZ, RZ, RZ ;  /* 0x000000ffff027224 */ /* 0x000fe200078e00ff */
[----:B-1----:R-:W1:Y:S01]  /*0430*/  @!P0 LDC.64 R20, c[0x0][0x388] ;  /* 0x0000e200ff148b82 */ /* 0x002e620000000a00 */
[----:B--2---:R-:W-:Y:S01]  /*0440*/  @!P3 FFMA R4, R18, R7, RZ ;  /* 0x000000071204b223 */ /* 0x004fe200000000ff */
[----:B------:R-:W-:Y:S01]  /*0450*/  IADD3 R7, P4, PT, R6, R15, RZ ;  /* 0x0000000f06077210 */ /* 0x000fe20007f9e0ff */
[C---:B---3--:R-:W-:Y:S01]  /*0460*/  @!P1 FFMA R2, R18.reuse, R19, RZ ;  /* 0x0000001312029223 */ /* 0x048fe200000000ff */
[----:B-----5:R-:W-:-:S02]  /*0470*/  @!P2 FFMA R3, R18, R8, RZ ;  /* 0x000000081203a223 */ /* 0x020fc400000000ff */
[----:B------:R-:W-:Y:S01]  /*0480*/  LEA.HI.X.SX32 R8, R15, RZ, 0x1, P4 ;  /* 0x000000ff0f087211 */ /* 0x000fe200020f0eff */
[----:B----4-:R-:W-:Y:S01]  /*0490*/  @!P0 FFMA R5, R18, R28, RZ ;  /* 0x0000001c12058223 */ /* 0x010fe200000000ff */
[----:B------:R-:W-:-:S04]  /*04a0*/  LEA R18, P4, R7, UR6, 0x2 ;  /* 0x0000000607127c11 */ /* 0x000fc8000f8810ff */
[----:B------:R-:W-:Y:S01]  /*04b0*/  LEA.HI.X R19, R7, UR7, R8, 0x2, P4 ;  /* 0x0000000707137c11 */ /* 0x000fe2000a0f1408 */
[C---:B------:R-:W-:Y:S02]  /*04c0*/  IMAD.IADD R8, R6.reuse, 0x1, R9 ;  /* 0x0000000106087824 */ /* 0x040fe400078e0209 */
[----:B------:R-:W-:Y:S01]  /*04d0*/  @!P2 FFMA R3, R25, R16, R3 ;  /* 0x000000101903a223 */ /* 0x000fe20000000003 */
[----:B------:R-:W-:Y:S01]  /*04e0*/  IADD3 R16, PT, PT, R6, R15, RZ ;  /* 0x0000000f06107210 */ /* 0x000fe20007ffe0ff */
[----:B0-----:R-:W-:-:S04]  /*04f0*/  @!P0 IMAD.WIDE R12, R8, 0x4, R12 ;  /* 0x00000004080c8825 */ /* 0x001fc800078e020c */
[----:B------:R-:W-:Y:S01]  /*0500*/  @!P3 FFMA R4, R25, R23, R4 ;  /* 0x000000171904b223 */ /* 0x000fe20000000004 */
[----:B------:R-:W2:Y:S01]  /*0510*/  @!P3 LDG.E.CONSTANT R7, desc[UR8][R18.64+0x4] ;  /* 0x000004081207b981 */ /* 0x000ea2000c1e9900 */
[----:B-1----:R-:W-:-:S04]  /*0520*/  @!P0 IMAD.WIDE R20, R16, 0x4, R20 ;  /* 0x0000000410148825 */ /* 0x002fc800078e0214 */
[C---:B------:R-:W-:Y:S01]  /*0530*/  @!P0 FFMA R5, R25.reuse, R22, R5 ;  /* 0x0000001619058223 */ /* 0x040fe20000000005 */
[----:B------:R0:W3:Y:S01]  /*0540*/  @!P0 LDG.E.CONSTANT R12, desc[UR8][R12.64] ;  /* 0x000000080c0c8981 */ /* 0x0000e2000c1e9900 */
[----:B------:R-:W-:-:S03]  /*0550*/  @!P1 FFMA R2, R25, R27, R2 ;  /* 0x0000001b19029223 */ /* 0x000fc60000000002 */
[----:B------:R-:W4:Y:S04]  /*0560*/  @!P2 LDG.E.CONSTANT R22, desc[UR8][R18.64+0x8] ;  /* 0x000008081216a981 */ /* 0x000f28000c1e9900 */
[----:B------:R-:W5:Y:S04]  /*0570*/  LDG.E.CONSTANT R25, desc[UR8][R10.64+0x8] ;  /* 0x000008080a197981 */ /* 0x000f68000c1e9900 */
[----:B------:R-:W4:Y:S04]  /*0580*/  @!P1 LDG.E.CONSTANT R23, desc[UR8][R18.64+0xc] ;  /* 0x00000c0812179981 */ /* 0x000f28000c1e9900 */
[----:B------:R-:W2:Y:S04]  /*0590*/  LDG.E.CONSTANT R27, desc[UR8][R10.64+0xc] ;  /* 0x00000c080a1b7981 */ /* 0x000ea8000c1e9900 */
[----:B------:R-:W4:Y:S01]  /*05a0*/  @!P0 LDG.E.CONSTANT R20, desc[UR8][R20.64] ;  /* 0x0000000814148981 */ /* 0x000f22000c1e9900 */
[----:B------:R-:W-:-:S04]  /*05b0*/  ULOP3.LUT UR4, UR5, 0x7ffffffc, URZ, 0xc0, !UPT ;  /* 0x7ffffffc05047892 */ /* 0x000fc8000f8ec0ff */
[----:B------:R-:W-:-:S04]  /*05c0*/  UIADD3 UR5, UPT, UPT, -UR4, 0x4, URZ ;  /* 0x0000000404057890 */ /* 0x000fc8000fffe1ff */
[----:B------:R-:W-:Y:S01]  /*05d0*/  UISETP.NE.AND UP0, UPT, UR5, URZ, UPT ;  /* 0x000000ff0500728c */ /* 0x000fe2000bf05270 */
[----:B------:R-:W-:-:S05]  /*05e0*/  IADD3 R28, P4, PT, R10, 0x18, RZ ;  /* 0x000000180a1c7810 */ /* 0x000fca0007f9e0ff */
[----:B0-----:R-:W-:Y:S02]  /*05f0*/  IMAD.X R13, RZ, RZ, R11, P4 ;  /* 0x000000ffff0d7224 */ /* 0x001fe400020e060b */
[C---:B-----5:R-:W-:Y:S01]  /*0600*/  @!P3 FFMA R4, R25.reuse, R29, R4 ;  /* 0x0000001d1904b223 */ /* 0x060fe20000000004 */
[C---:B------:R-:W-:Y:S01]  /*0610*/  @!P2 FFMA R3, R25.reuse, R24, R3 ;  /* 0x000000181903a223 */ /* 0x040fe20000000003 */
[C---:B------:R-:W-:Y:S01]  /*0620*/  @!P1 FFMA R2, R25.reuse, R26, R2 ;  /* 0x0000001a19029223 */ /* 0x040fe20000000002 */
[----:B---3--:R-:W-:Y:S01]  /*0630*/  @!P0 FFMA R5, R25, R12, R5 ;  /* 0x0000000c19058223 */ /* 0x008fe20000000005 */
[C---:B--2---:R-:W-:Y:S01]  /*0640*/  @!P3 FFMA R4, R27.reuse, R7, R4 ;  /* 0x000000071b04b223 */ /* 0x044fe20000000004 */
[C---:B----4-:R-:W-:Y:S01]  /*0650*/  @!P2 FFMA R3, R27.reuse, R22, R3 ;  /* 0x000000161b03a223 */ /* 0x050fe20000000003 */
[C---:B------:R-:W-:Y:S01]  /*0660*/  @!P1 FFMA R2, R27.reuse, R23, R2 ;  /* 0x000000171b029223 */ /* 0x040fe20000000002 */
[----:B------:R-:W-:Y:S01]  /*0670*/  @!P0 FFMA R5, R27, R20, R5 ;  /* 0x000000141b058223 */ /* 0x000fe20000000005 */
[----:B------:R-:W-:Y:S06]  /*0680*/  BRA.U !UP0, `(.L_x_1) ;  /* 0x0000000508747547 */ /* 0x000fec000b800000 */
[----:B------:R-:W0:Y:S01]  /*0690*/  LDC R7, c[0x0][0x39c] ;  /* 0x0000e700ff077b82 */ /* 0x000e220000000800 */
[----:B------:R-:W-:Y:S01]  /*06a0*/  IMAD.SHL.U32 R21, R17, 0x4, RZ ;  /* 0x0000000411157824 */ /* 0x000fe200078e00ff */
[----:B------:R-:W-:Y:S01]  /*06b0*/  MOV R22, R28 ;  /* 0x0000001c00167202 */ /* 0x000fe20000000f00 */
[----:B------:R-:W-:Y:S01]  /*06c0*/  IMAD.MOV.U32 R23, RZ, RZ, R13 ;  /* 0x000000ffff177224 */ /* 0x000fe200078e000d */
[----:B------:R-:W1:Y:S01]  /*06d0*/  LDCU.64 UR6, c[0x0][0x388] ;  /* 0x00007100ff0677ac */ /* 0x000e620008000a00 */
[--C-:B------:R-:W-:Y:S01]  /*06e0*/  IMAD.IADD R10, R8, 0x1, R21.reuse ;  /* 0x00000001080a7824 */ /* 0x100fe200078e0215 */
[----:B------:R-:W-:Y:S01]  /*06f0*/  IADD3 R20, PT, PT, R21, R17, RZ ;  /* 0x0000001115147210 */ /* 0x000fe20007ffe0ff */
[--C-:B------:R-:W-:Y:S01]  /*0700*/  IMAD.IADD R13, R14, 0x1, R21.reuse ;  /* 0x000000010e0d7824 */ /* 0x100fe200078e0215 */
[-C--:B------:R-:W-:Y:S01]  /*0710*/  IADD3 R12, PT, PT, R16, R21.reuse, RZ ;  /* 0x00000015100c7210 */ /* 0x080fe20007ffe0ff */
[--C-:B------:R-:W-:Y:S01]  /*0720*/  IMAD.IADD R9, R9, 0x1, R21.reuse ;  /* 0x0000000109097824 */ /* 0x100fe200078e0215 */
[----:B------:R-:W-:Y:S01]  /*0730*/  IADD3 R8, PT, PT, R6, R21, RZ ;  /* 0x0000001506087210 */ /* 0x000fe20007ffe0ff */
[----:B------:R-:W-:-:S07]  /*0740*/  IMAD.IADD R11, R15, 0x1, R21 ;  /* 0x000000010f0b7824 */ /* 0x000fce00078e0215 */
.L_x_2:
[----:B------:R-:W2:Y:S01]  /*0750*/  @!P0 LDC.64 R14, c[0x0][0x388] ;  /* 0x0000e200ff0e8b82 */ /* 0x000ea20000000a00 */
[C---:B------:R-:W-:Y:S01]  /*0760*/  VIADD R26, R6.reuse, 0x3 ;  /* 0x00000003061a7836 */ /* 0x040fe20000000000 */
[C---:B------:R-:W-:Y:S01]  /*0770*/  IADD3 R16, P4, PT, R6.reuse, R21, RZ ;  /* 0x0000001506107210 */ /* 0x040fe20007f9e0ff */
[C---:B------:R-:W-:Y:S01]  /*0780*/  VIADD R18, R6.reuse, 0x1 ;  /* 0x0000000106127836 */ /* 0x040fe20000000000 */
[----:B------:R-:W-:Y:S02]  /*0790*/  IADD3 R24, PT, PT, R6, 0x2, RZ ;  /* 0x0000000206187810 */ /* 0x000fe40007ffe0ff */
[----:B0-----:R-:W-:Y:S02]  /*07a0*/  ISETP.GE.AND P1, PT, R26, R7, PT ;  /* 0x000000071a00720c */ /* 0x001fe40003f26270 */
[----:B------:R-:W-:Y:S02]  /*07b0*/  LEA.HI.X.SX32 R17, R21, RZ, 0x1, P4 ;  /* 0x000000ff15117211 */ /* 0x000fe400020f0eff */
[----:B-1----:R-:W-:-:S02]  /*07c0*/  LEA R28, P4, R16, UR6, 0x2 ;  /* 0x00000006101c7c11 */ /* 0x002fc4000f8810ff */
[-C--:B------:R-:W-:Y:S02]  /*07d0*/  ISETP.GE.AND P3, PT, R18, R7.reuse, PT ;  /* 0x000000071200720c */ /* 0x080fe40003f66270 */
[----:B------:R-:W-:Y:S02]  /*07e0*/  ISETP.GE.AND P2, PT, R24, R7, PT ;  /* 0x000000071800720c */ /* 0x000fe40003f46270 */
[----:B------:R-:W-:Y:S01]  /*07f0*/  LEA.HI.X R29, R16, UR7, R17, 0x2, P4 ;  /* 0x00000007101d7c11 */ /* 0x000fe2000a0f1411 */
[----:B--2---:R-:W-:Y:S01]  /*0800*/  @!P0 IMAD.WIDE R14, R8, 0x4, R14 ;  /* 0x00000004080e8825 */ /* 0x004fe200078e020e */
[----:B------:R-:W-:-:S07]  /*0810*/  IADD3 R17, P4, PT, R6, R20, RZ ;  /* 0x0000001406117210 */ /* 0x000fce0007f9e0ff */
[----:B------:R-:W2:Y:S04]  /*0820*/  @!P3 LDG.E.CONSTANT R25, desc[UR8][R28.64+0x4] ;  /* 0x000004081c19b981 */ /* 0x000ea8000c1e9900 */
[----:B------:R0:W3:Y:S04]  /*0830*/  @!P0 LDG.E.CONSTANT R26, desc[UR8][R14.64] ;  /* 0x000000080e1a8981 */ /* 0x0000e8000c1e9900 */
[----:B------:R-:W4:Y:S01]  /*0840*/  @!P2 LDG.E.CONSTANT R24, desc[UR8][R28.64+0x8] ;  /* 0x000008081c18a981 */ /* 0x000f22000c1e9900 */
[----:B0-----:R-:W-:Y:S01]  /*0850*/  MOV R14, R22 ;  /* 0x00000016000e7202 */ /* 0x001fe20000000f00 */
[----:B------:R-:W-:-:S02]  /*0860*/  IMAD.MOV.U32 R15, RZ, RZ, R23 ;  /* 0x000000ffff0f7224 */ /* 0x000fc400078e0017 */
[----:B------:R-:W5:Y:S04]  /*0870*/  @!P1 LDG.E.CONSTANT R23, desc[UR8][R28.64+0xc] ;  /* 0x00000c081c179981 */ /* 0x000f68000c1e9900 */
[----:B------:R-:W5:Y:S01]  /*0880*/  LDG.E.CONSTANT R22, desc[UR8][R14.64+-0x8] ;  /* 0xfffff8080e167981 */ /* 0x000f62000c1e9900 */
[----:B------:R-:W-:Y:S02]  /*0890*/  LEA.HI.X.SX32 R18, R20, RZ, 0x1, P4 ;  /* 0x000000ff14127211 */ /* 0x000fe400020f0eff */
[C---:B------:R-:W-:Y:S01]  /*08a0*/  LEA R16, P4, R17.reuse, UR6, 0x2 ;  /* 0x0000000611107c11 */ /* 0x040fe2000f8810ff */
[----:B------:R-:W4:Y:S03]  /*08b0*/  LDG.E.CONSTANT R27, desc[UR8][R14.64+-0x4] ;  /* 0xfffffc080e1b7981 */ /* 0x000f26000c1e9900 */
[----:B------:R-:W-:-:S02]  /*08c0*/  LEA.HI.X R17, R17, UR7, R18, 0x2, P4 ;  /* 0x0000000711117c11 */ /* 0x000fc4000a0f1412 */
[----:B------:R-:W0:Y:S03]  /*08d0*/  @!P0 LDC.64 R18, c[0x0][0x388] ;  /* 0x0000e200ff128b82 */ /* 0x000e260000000a00 */
[----:B------:R-:W4:Y:S01]  /*08e0*/  @!P1 LDG.E.CONSTANT R29, desc[UR8][R16.64+0xc] ;  /* 0x00000c08101d9981 */ /* 0x000f22000c1e9900 */
[----:B0-----:R-:W-:-:S05]  /*08f0*/  @!P0 IMAD.WIDE R18, R13, 0x4, R18 ;  /* 0x000000040d128825 */ /* 0x001fca00078e0212 */
[----:B------:R0:W4:Y:S02]  /*0900*/  @!P0 LDG.E.CONSTANT R28, desc[UR8][R18.64] ;  /* 0x00000008121c8981 */ /* 0x000124000c1e9900 */
[----:B0-----:R-:W0:Y:S02]  /*0910*/  @!P0 LDC.64 R18, c[0x0][0x388] ;  /* 0x0000e200ff128b82 */ /* 0x001e240000000a00 */
[----:B0-----:R-:W-:-:S06]  /*0920*/  @!P0 IMAD.WIDE R18, R10, 0x4, R18 ;  /* 0x000000040a128825 */ /* 0x001fcc00078e0212 */
[----:B------:R-:W4:Y:S01]  /*0930*/  @!P0 LDG.E.CONSTANT R18, desc[UR8][R18.64] ;  /* 0x0000000812128981 */ /* 0x000f22000c1e9900 */
[-C--:B-----5:R-:W-:Y:S01]  /*0940*/  @!P1 FFMA R2, R23, R22.reuse, R2 ;  /* 0x0000001617029223 */ /* 0x0a0fe20000000002 */
[----:B------:R-:W-:Y:S01]  /*0950*/  IADD3 R23, P4, PT, R6, R9, RZ ;  /* 0x0000000906177210 */ /* 0x000fe20007f9e0ff */
[-C--:B---3--:R-:W-:Y:S01]  /*0960*/  @!P0 FFMA R5, R26, R22.reuse, R5 ;  /* 0x000000161a058223 */ /* 0x088fe20000000005 */
[-C--:B--2---:R-:W-:Y:S01]  /*0970*/  @!P3 FFMA R4, R25, R22.reuse, R4 ;  /* 0x000000161904b223 */ /* 0x084fe20000000004 */
[----:B----4-:R-:W-:Y:S01]  /*0980*/  @!P2 FFMA R3, R24, R22, R3 ;  /* 0x000000161803a223 */ /* 0x010fe20000000003 */
[----:B------:R-:W-:Y:S01]  /*0990*/  LEA.HI.X.SX32 R26, R9, RZ, 0x1, P4 ;  /* 0x000000ff091a7211 */ /* 0x000fe200020f0eff */
[----:B------:R-:W2:Y:S01]  /*09a0*/  @!P2 LDG.E.CONSTANT R24, desc[UR8][R16.64+0x8] ;  /* 0x000008081018a981 */ /* 0x000ea2000c1e9900 */
[----:B------:R-:W-:-:S03]  /*09b0*/  LEA R22, P4, R23, UR6, 0x2 ;  /* 0x0000000617167c11 */ /* 0x000fc6000f8810ff */
[----:B------:R0:W3:Y:S01]  /*09c0*/  @!P3 LDG.E.CONSTANT R25, desc[UR8][R16.64+0x4] ;  /* 0x000004081019b981 */ /* 0x0000e2000c1e9900 */
[----:B------:R-:W-:-:S03]  /*09d0*/  LEA.HI.X R23, R23, UR7, R26, 0x2, P4 ;  /* 0x0000000717177c11 */ /* 0x000fc6000a0f141a */
[----:B------:R-:W4:Y:S01]  /*09e0*/  LDG.E.CONSTANT R26, desc[UR8][R14.64] ;  /* 0x000000080e1a7981 */ /* 0x000f22000c1e9900 */
[----:B------:R-:W-:-:S03]  /*09f0*/  @!P0 FFMA R5, R28, R27, R5 ;  /* 0x0000001b1c058223 */ /* 0x000fc60000000005 */
[----:B------:R-:W5:Y:S01]  /*0a00*/  @!P3 LDG.E.CONSTANT R28, desc[UR8][R22.64+0x4] ;  /* 0x00000408161cb981 */ /* 0x000f62000c1e9900 */
[----:B0-----:R-:W-:Y:S01]  /*0a10*/  IADD3 R17, P4, PT, R6, R11, RZ ;  /* 0x0000000b06117210 */ /* 0x001fe20007f9e0ff */
[-C--:B------:R-:W-:Y:S02]  /*0a20*/  @!P1 FFMA R2, R29, R27.reuse, R2 ;  /* 0x0000001b1d029223 */ /* 0x080fe40000000002 */
[----:B------:R-:W5:Y:S01]  /*0a30*/  @!P1 LDG.E.CONSTANT R29, desc[UR8][R22.64+0xc] ;  /* 0x00000c08161d9981 */ /* 0x000f62000c1e9900 */
[----:B----4-:R-:W-:Y:S02]  /*0a40*/  @!P0 FFMA R5, R18, R26, R5 ;  /* 0x0000001a12058223 */ /* 0x010fe40000000005 */
[----:B------:R-:W0:Y:S01]  /*0a50*/  @!P0 LDC.64 R18, c[0x0][0x388] ;  /* 0x0000e200ff128b82 */ /* 0x000e220000000a00 */
[-C--:B--2---:R-:W-:Y:S01]  /*0a60*/  @!P2 FFMA R3, R24, R27.reuse, R3 ;  /* 0x0000001b1803a223 */ /* 0x084fe20000000003 */
[----:B------:R-:W-:Y:S02]  /*0a70*/  LEA.HI.X.SX32 R24, R11, RZ, 0x1, P4 ;  /* 0x000000ff0b187211 */ /* 0x000fe400020f0eff */
[----:B------:R-:W-:Y:S01]  /*0a80*/  LEA R16, P4, R17, UR6, 0x2 ;  /* 0x0000000611107c11 */ /* 0x000fe2000f8810ff */
[----:B---3--:R-:W-:-:S03]  /*0a90*/  @!P3 FFMA R4, R25, R27, R4 ;  /* 0x0000001b1904b223 */ /* 0x008fc60000000004 */
[----:B------:R-:W-:Y:S02]  /*0aa0*/  LEA.HI.X R17, R17, UR7, R24, 0x2, P4 ;  /* 0x0000000711117c11 */ /* 0x000fe4000a0f1418 */
[----:B------:R1:W2:Y:S04]  /*0ab0*/  @!P2 LDG.E.CONSTANT R24, desc[UR8][R22.64+0x8] ;  /* 0x000008081618a981 */ /* 0x0002a8000c1e9900 */
[----:B------:R-:W3:Y:S04]  /*0ac0*/  @!P3 LDG.E.CONSTANT R27, desc[UR8][R16.64+0x4] ;  /* 0x00000408101bb981 */ /* 0x000ee8000c1e9900 */
[----:B------:R-:W4:Y:S01]  /*0ad0*/  @!P2 LDG.E.CONSTANT R25, desc[UR8][R16.64+0x8] ;  /* 0x000008081019a981 */ /* 0x000f22000c1e9900 */
[----:B0-----:R-:W-:-:S04]  /*0ae0*/  @!P0 IMAD.WIDE R18, R12, 0x4, R18 ;  /* 0x000000040c128825 */ /* 0x001fc800078e0212 */
[----:B-----5:R-:W-:Y:S02]  /*0af0*/  @!P3 FFMA R4, R28, R26, R4 ;  /* 0x0000001a1c04b223 */ /* 0x020fe40000000004 */
[----:B------:R-:W3:Y:S04]  /*0b00*/  LDG.E.CONSTANT R28, desc[UR8][R14.64+0x4] ;  /* 0x000004080e1c7981 */ /* 0x000ee8000c1e9900 */
[----:B------:R-:W5:Y:S04]  /*0b10*/  @!P1 LDG.E.CONSTANT R17, desc[UR8][R16.64+0xc] ;  /* 0x00000c0810119981 */ /* 0x000f68000c1e9900 */
[----:B------:R-:W5:Y:S01]  /*0b20*/  @!P0 LDG.E.CONSTANT R18, desc[UR8][R18.64] ;  /* 0x0000000812128981 */ /* 0x000f62000c1e9900 */
[----:B------:R-:W-:-:S04]  /*0b30*/  UIADD3 UR5, UPT, UPT, UR5, 0x4, URZ ;  /* 0x0000000405057890 */ /* 0x000fc8000fffe0ff */
[----:B------:R-:W-:Y:S01]  /*0b40*/  UISETP.NE.AND UP0, UPT, UR5, URZ, UPT ;  /* 0x000000ff0500728c */ /* 0x000fe2000bf05270 */
[----:B-1----:R-:W-:Y:S01]  /*0b50*/  IADD3 R22, P4, PT, R14, 0x10, RZ ;  /* 0x000000100e167810 */ /* 0x002fe20007f9e0ff */
[----:B------:R-:W-:Y:S01]  /*0b60*/  @!P1 FFMA R2, R29, R26, R2 ;  /* 0x0000001a1d029223 */ /* 0x000fe20000000002 */
[C---:B------:R-:W-:Y:S01]  /*0b70*/  IMAD R20, R7.reuse, 0x4, R20 ;  /* 0x0000000407147824 */ /* 0x040fe200078e0214 */
[C---:B------:R-:W-:Y:S01]  /*0b80*/  LEA R9, R7.reuse, R9, 0x2 ;  /* 0x0000000907097211 */ /* 0x040fe200078e10ff */
[C---:B------:R-:W-:Y:S01]  /*0b90*/  IMAD R11, R7.reuse, 0x4, R11 ;  /* 0x00000004070b7824 */ /* 0x040fe200078e020b */
[----:B------:R-:W-:Y:S01]  /*0ba0*/  IADD3.X R23, PT, PT, RZ, R15, RZ, P4, !PT ;  /* 0x0000000fff177210 */ /* 0x000fe200027fe4ff */
[C---:B------:R-:W-:Y:S01]  /*0bb0*/  IMAD R8, R7.reuse, 0x4, R8 ;  /* 0x0000000407087824 */ /* 0x040fe200078e0208 */
[C---:B------:R-:W-:Y:S01]  /*0bc0*/  LEA R21, R7.reuse, R21, 0x2 ;  /* 0x0000001507157211 */ /* 0x040fe200078e10ff */
[C---:B------:R-:W-:Y:S01]  /*0bd0*/  IMAD R10, R7.reuse, 0x4, R10 ;  /* 0x00000004070a7824 */ /* 0x040fe200078e020a */
[----:B------:R-:W-:-:S02]  /*0be0*/  LEA R13, R7, R13, 0x2 ;  /* 0x0000000d070d7211 */ /* 0x000fc400078e10ff */
[----:B------:R-:W-:Y:S01]  /*0bf0*/  LEA R12, R7, R12, 0x2 ;  /* 0x0000000c070c7211 */ /* 0x000fe200078e10ff */
[----:B--2---:R-:W-:Y:S01]  /*0c00*/  @!P2 FFMA R3, R24, R26, R3 ;  /* 0x0000001a1803a223 */ /* 0x004fe20000000003 */
[----:B---3--:R-:W-:-:S03]  /*0c10*/  @!P3 FFMA R4, R27, R28, R4 ;  /* 0x0000001c1b04b223 */ /* 0x008fc60000000004 */
[-C--:B----4-:R-:W-:Y:S01]  /*0c20*/  @!P2 FFMA R3, R25, R28.reuse, R3 ;  /* 0x0000001c1903a223 */ /* 0x090fe20000000003 */
[-C--:B-----5:R-:W-:Y:S01]  /*0c30*/  @!P1 FFMA R2, R17, R28.reuse, R2 ;  /* 0x0000001c11029223 */ /* 0x0a0fe20000000002 */
[----:B------:R-:W-:Y:S01]  /*0c40*/  @!P0 FFMA R5, R18, R28, R5 ;  /* 0x0000001c12058223 */ /* 0x000fe20000000005 */
[----:B------:R-:W-:Y:S06]  /*0c50*/  BRA.U UP0, `(.L_x_2) ;  /* 0xfffffff900bc7547 */ /* 0x000fec000b83ffff */
.L_x_1:
[----:B------:R-:W0:Y:S02]  /*0c60*/  LDCU UR5, c[0x0][0x3a0] ;  /* 0x00007400ff0577ac */ /* 0x000e240008000800 */
[----:B0-----:R-:W-:-:S09]  /*0c70*/  ULOP3.LUT UP0, UR6, UR5, 0x3, URZ, 0xc0, !UPT ;  /* 0x0000000305067892 */ /* 0x001fd2000f80c0ff */
[----:B------:R-:W-:Y:S05]  /*0c80*/  BRA.U !UP0, `(.L_x_0) ;  /* 0x0000000508607547 */ /* 0x000fea000b800000 */
[----:B------:R-:W0:Y:S01]  /*0c90*/  LDCU UR7, c[0x0][0x3a0] ;  /* 0x00007400ff0777ac */ /* 0x000e220008000800 */
[----:B------:R-:W-:Y:S02]  /*0ca0*/  UISETP.NE.AND UP0, UPT, UR6, 0x1, UPT ;  /* 0x000000010600788c */ /* 0x000fe4000bf05270 */
[----:B------:R-:W-:-:S04]  /*0cb0*/  ULOP3.LUT UR5, UR5, 0x1, URZ, 0xc0, !UPT ;  /* 0x0000000105057892 */ /* 0x000fc8000f8ec0ff */
[----:B------:R-:W-:Y:S01]  /*0cc0*/  UISETP.NE.U32.AND UP1, UPT, UR5, 0x1, UPT ;  /* 0x000000010500788c */ /* 0x000fe2000bf25070 */
[----:B0-----:R-:W-:Y:S02]  /*0cd0*/  IMAD R7, R0, UR7, RZ ;  /* 0x0000000700077c24 */ /* 0x001fe4000f8e02ff */
[----:B------:R-:W-:Y:S08]  /*0ce0*/  BRA.U !UP0, `(.L_x_3) ;  /* 0x0000000108d07547 */ /* 0x000ff0000b800000 */
[----:B------:R-:W0:Y:S01]  /*0cf0*/  LDC R10, c[0x0][0x39c] ;  /* 0x0000e700ff0a7b82 */ /* 0x000e220000000800 */
[----:B------:R-:W1:Y:S01]  /*0d00*/  LDCU.64 UR6, c[0x0][0x380] ;  /* 0x00007000ff0677ac */ /* 0x000e620008000a00 */
[----:B------:R-:W-:-:S05]  /*0d10*/  IADD3 R8, P0, PT, R7, UR4, RZ ;  /* 0x0000000407087c10 */ /* 0x000fca000ff1e0ff */
[----:B------:R-:W-:Y:S01]  /*0d20*/  IMAD.X R9, RZ, RZ, RZ, P0 ;  /* 0x000000ffff097224 */ /* 0x000fe200000e06ff */
[----:B------:R-:W2:Y:S01]  /*0d30*/  LDC.64 R18, c[0x0][0x380] ;  /* 0x0000e000ff127b82 */ /* 0x000ea20000000a00 */
[----:B------:R-:W-:Y:S01]  /*0d40*/  VIADD R11, R6, 0x1 ;  /* 0x00000001060b7836 */ /* 0x000fe20000000000 */
[----:B-1----:R-:W-:-:S04]  /*0d50*/  LEA R16, P0, R8, UR6, 0x2 ;  /* 0x0000000608107c11 */ /* 0x002fc8000f8010ff */
[----:B------:R-:W-:Y:S01]  /*0d60*/  LEA.HI.X R17, R8, UR7, R9, 0x2, P0 ;  /* 0x0000000708117c11 */ /* 0x000fe200080f1409 */
[----:B------:R-:W1:Y:S01]  /*0d70*/  LDCU.64 UR6, c[0x0][0x388] ;  /* 0x00007100ff0677ac */ /* 0x000e620008000a00 */
[----:B0-----:R-:W-:Y:S01]  /*0d80*/  ISETP.GE.AND P2, PT, R6, R10, PT ;  /* 0x0000000a0600720c */ /* 0x001fe20003f46270 */
[----:B------:R-:W-:Y:S01]  /*0d90*/  IMAD R21, R10, UR4, RZ ;  /* 0x000000040a157c24 */ /* 0x000fe2000f8e02ff */
[----:B------:R-:W-:Y:S01]  /*0da0*/  IADD3 R9, PT, PT, R7, UR4, RZ ;  /* 0x0000000407097c10 */ /* 0x000fe2000fffe0ff */
[----:B------:R0:W3:Y:S10]  /*0db0*/  LDG.E.CONSTANT R16, desc[UR8][R16.64+0x4] ;  /* 0x0000040810107981 */ /* 0x0000f4000c1e9900 */
[----:B------:R-:W4:Y:S01]  /*0dc0*/  @!P2 LDC.64 R14, c[0x0][0x388] ;  /* 0x0000e200ff0eab82 */ /* 0x000f220000000a00 */
[----:B------:R-:W-:-:S07]  /*0dd0*/  IADD3 R23, PT, PT, R6, 0x2, RZ ;  /* 0x0000000206177810 */ /* 0x000fce0007ffe0ff */
[----:B------:R-:W5:Y:S01]  /*0de0*/  @!P2 LDC.64 R12, c[0x0][0x388] ;  /* 0x0000e200ff0cab82 */ /* 0x000f620000000a00 */
[-C--:B------:R-:W-:Y:S01]  /*0df0*/  ISETP.GE.AND P1, PT, R11, R10.reuse, PT ;  /* 0x0000000a0b00720c */ /* 0x080fe20003f26270 */
[C---:B------:R-:W-:Y:S01]  /*0e00*/  VIADD R11, R6.reuse, 0x3 ;  /* 0x00000003060b7836 */ /* 0x040fe20000000000 */
[-C--:B------:R-:W-:Y:S01]  /*0e10*/  ISETP.GE.AND P0, PT, R23, R10.reuse, PT ;  /* 0x0000000a1700720c */ /* 0x080fe20003f06270 */
[----:B--2---:R-:W-:Y:S01]  /*0e20*/  IMAD.WIDE.U32 R18, R9, 0x4, R18 ;  /* 0x0000000409127825 */ /* 0x004fe200078e0012 */
[-C--:B------:R-:W-:Y:S02]  /*0e30*/  IADD3 R23, PT, PT, R21, R10.reuse, RZ ;  /* 0x0000000a15177210 */ /* 0x080fe40007ffe0ff */
[C---:B------:R-:W-:Y:S02]  /*0e40*/  IADD3 R9, P5, PT, R6.reuse, R21, RZ ;  /* 0x0000001506097210 */ /* 0x040fe40007fbe0ff */
[----:B------:R-:W-:Y:S01]  /*0e50*/  ISETP.GE.AND P3, PT, R11, R10, PT ;  /* 0x0000000a0b00720c */ /* 0x000fe20003f66270 */
[C---:B------:R-:W-:Y:S01]  /*0e60*/  @!P2 IMAD.IADD R11, R6.reuse, 0x1, R21 ;  /* 0x00000001060ba824 */ /* 0x040fe200078e0215 */
[----:B------:R-:W-:Y:S01]  /*0e70*/  IADD3 R20, P4, PT, R6, R23, RZ ;  /* 0x0000001706147210 */ /* 0x000fe20007f9e0ff */
[----:B------:R-:W2:Y:S01]  /*0e80*/  LDG.E.CONSTANT R19, desc[UR8][R18.64] ;  /* 0x0000000812137981 */ /* 0x000ea2000c1e9900 */
[----:B------:R-:W-:-:S02]  /*0e90*/  LEA.HI.X.SX32 R22, R21, RZ, 0x1, P5 ;  /* 0x000000ff15167211 */ /* 0x000fc400028f0eff */
[----:B-1----:R-:W-:Y:S01]  /*0ea0*/  LEA R8, P5, R9, UR6, 0x2 ;  /* 0x0000000609087c11 */ /* 0x002fe2000f8a10ff */
[----:B----4-:R-:W-:Y:S01]  /*0eb0*/  @!P2 IMAD.WIDE R14, R11, 0x4, R14 ;  /* 0x000000040b0ea825 */ /* 0x010fe200078e020e */
[----:B0-----:R-:W-:Y:S02]  /*0ec0*/  @!P2 IADD3 R17, PT, PT, R6, R23, RZ ;  /* 0x000000170611a210 */ /* 0x001fe40007ffe0ff */
[----:B------:R-:W-:Y:S02]  /*0ed0*/  LEA.HI.X.SX32 R21, R23, RZ, 0x1, P4 ;  /* 0x000000ff17157211 */ /* 0x000fe400020f0eff */
[C---:B------:R-:W-:Y:S01]  /*0ee0*/  LEA R10, P4, R20.reuse, UR6, 0x2 ;  /* 0x00000006140a7c11 */ /* 0x040fe2000f8810ff */
[----:B------:R-:W2:Y:S01]  /*0ef0*/  @!P2 LDG.E.CONSTANT R14, desc[UR8][R14.64] ;  /* 0x000000080e0ea981 */ /* 0x000ea2000c1e9900 */
[----:B------:R-:W-:Y:S01]  /*0f00*/  LEA.HI.X R9, R9, UR7, R22, 0x2, P5 ;  /* 0x0000000709097c11 */ /* 0x000fe2000a8f1416 */
[----:B-----5:R-:W-:Y:S01]  /*0f10*/  @!P2 IMAD.WIDE R12, R17, 0x4, R12 ;  /* 0x00000004110ca825 */ /* 0x020fe200078e020c */
[----:B------:R-:W-:-:S03]  /*0f20*/  LEA.HI.X R11, R20, UR7, R21, 0x2, P4 ;  /* 0x00000007140b7c11 */ /* 0x000fc6000a0f1415 */
[----:B------:R-:W4:Y:S04]  /*0f30*/  @!P1 LDG.E.CONSTANT R17, desc[UR8][R8.64+0x4] ;  /* 0x0000040808119981 */ /* 0x000f28000c1e9900 */
[----:B------:R-:W5:Y:S04]  /*0f40*/  @!P0 LDG.E.CONSTANT R20, desc[UR8][R8.64+0x8] ;  /* 0x0000080808148981 */ /* 0x000f68000c1e9900 */
[----:B------:R-:W3:Y:S04]  /*0f50*/  @!P3 LDG.E.CONSTANT R21, desc[UR8][R8.64+0xc] ;  /* 0x00000c080815b981 */ /* 0x000ee8000c1e9900 */
[----:B------:R-:W3:Y:S04]  /*0f60*/  @!P2 LDG.E.CONSTANT R12, desc[UR8][R12.64] ;  /* 0x000000080c0ca981 */ /* 0x000ee8000c1e9900 */
[----:B------:R-:W3:Y:S04]  /*0f70*/  @!P1 LDG.E.CONSTANT R23, desc[UR8][R10.64+0x4] ;  /* 0x000004080a179981 */ /* 0x000ee8000c1e9900 */
[----:B------:R-:W3:Y:S04]  /*0f80*/  @!P0 LDG.E.CONSTANT R22, desc[UR8][R10.64+0x8] ;  /* 0x000008080a168981 */ /* 0x000ee8000c1e9900 */
[----:B------:R-:W3:Y:S01]  /*0f90*/  @!P3 LDG.E.CONSTANT R25, desc[UR8][R10.64+0xc] ;  /* 0x00000c080a19b981 */ /* 0x000ee2000c1e9900 */
[----:B------:R-:W-:Y:S01]  /*0fa0*/  UIADD3 UR4, UPT, UPT, UR4, 0x2, URZ ;  /* 0x0000000204047890 */ /* 0x000fe2000fffe0ff */
[C---:B--2---:R-:W-:Y:S01]  /*0fb0*/  @!P2 FFMA R5, R19.reuse, R14, R5 ;  /* 0x0000000e1305a223 */ /* 0x044fe20000000005 */
[C---:B----4-:R-:W-:Y:S01]  /*0fc0*/  @!P1 FFMA R4, R19.reuse, R17, R4 ;  /* 0x0000001113049223 */ /* 0x050fe20000000004 */
[C---:B-----5:R-:W-:Y:S01]  /*0fd0*/  @!P0 FFMA R3, R19.reuse, R20, R3 ;  /* 0x0000001413038223 */ /* 0x060fe20000000003 */
[----:B---3--:R-:W-:Y:S01]  /*0fe0*/  @!P3 FFMA R2, R19, R21, R2 ;  /* 0x000000151302b223 */ /* 0x008fe20000000002 */
[C---:B------:R-:W-:Y:S01]  /*0ff0*/  @!P2 FFMA R5, R16.reuse, R12, R5 ;  /* 0x0000000c1005a223 */ /* 0x040fe20000000005 */
[C---:B------:R-:W-:Y:S01]  /*1000*/  @!P1 FFMA R4, R16.reuse, R23, R4 ;  /* 0x0000001710049223 */ /* 0x040fe20000000004 */
[C---:B------:R-:W-:Y:S01]  /*1010*/  @!P0 FFMA R3, R16.reuse, R22, R3 ;  /* 0x0000001610038223 */ /* 0x040fe20000000003 */
[----:B------:R-:W-:-:S07]  /*1020*/  @!P3 FFMA R2, R16, R25, R2 ;  /* 0x000000191002b223 */ /* 0x000fce0000000002 */
.L_x_3:
[----:B------:R-:W-:Y:S05]  /*1030*/  BRA.U UP1, `(.L_x_0) ;  /* 0x0000000101747547 */ /* 0x000fea000b800000 */
[----:B------:R-:W0:Y:S01]  /*1040*/  LDC R9, c[0x0][0x39c] ;  /* 0x0000e700ff097b82 */ /* 0x000e220000000800 */
[----:B------:R-:W1:Y:S01]  /*1050*/  LDCU.64 UR6, c[0x0][0x388] ;  /* 0x00007100ff0677ac */ /* 0x000e620008000a00 */
[C---:B------:R-:W-:Y:S01]  /*1060*/  IADD3 R14, PT, PT, R6.reuse, 0x2, RZ ;  /* 0x00000002060e7810 */ /* 0x040fe20007ffe0ff */
[C---:B------:R-:W-:Y:S01]  /*1070*/  VIADD R8, R6.reuse, 0x1 ;  /* 0x0000000106087836 */ /* 0x040fe20000000000 */
[----:B------:R-:W-:Y:S01]  /*1080*/  IADD3 R7, PT, PT, R7, UR4, RZ ;  /* 0x0000000407077c10 */ /* 0x000fe2000fffe0ff */
[----:B------:R-:W-:-:S03]  /*1090*/  VIADD R16, R6, 0x3 ;  /* 0x0000000306107836 */ /* 0x000fc60000000000 */
[----:B------:R-:W2:Y:S01]  /*10a0*/  LDC.64 R12, c[0x0][0x380] ;  /* 0x0000e000ff0c7b82 */ /* 0x000ea20000000a00 */
[-C--:B0-----:R-:W-:Y:S01]  /*10b0*/  ISETP.GE.AND P1, PT, R6, R9.reuse, PT ;  /* 0x000000090600720c */ /* 0x081fe20003f26270 */
[----:B------:R-:W-:Y:S01]  /*10c0*/  IMAD R15, R9, UR4, RZ ;  /* 0x00000004090f7c24 */ /* 0x000fe2000f8e02ff */
[-C--:B------:R-:W-:Y:S02]  /*10d0*/  ISETP.GE.AND P3, PT, R14, R9.reuse, PT ;  /* 0x000000090e00720c */ /* 0x080fe40003f66270 */
[----:B------:R-:W-:Y:S02]  /*10e0*/  ISETP.GE.AND P2, PT, R8, R9, PT ;  /* 0x000000090800720c */ /* 0x000fe40003f46270 */
[----:B------:R-:W-:Y:S02]  /*10f0*/  IADD3 R14, P0, PT, R6, R15, RZ ;  /* 0x0000000f060e7210 */ /* 0x000fe40007f1e0ff */
[----:B------:R-:W-:Y:S01]  /*1100*/  ISETP.GE.AND P4, PT, R16, R9, PT ;  /* 0x000000091000720c */ /* 0x000fe20003f86270 */
[----:B--2---:R-:W-:-:S04]  /*1110*/  IMAD.WIDE.U32 R12, R7, 0x4, R12 ;  /* 0x00000004070c7825 */ /* 0x004fc800078e000c */
[----:B------:R-:W0:Y:S01]  /*1120*/  @!P1 LDC.64 R10, c[0x0][0x388] ;  /* 0x0000e200ff0a9b82 */ /* 0x000e220000000a00 */
[----:B------:R-:W-:Y:S01]  /*1130*/  @!P1 IMAD.IADD R9, R6, 0x1, R15 ;  /* 0x0000000106099824 */ /* 0x000fe200078e020f */
[----:B------:R-:W-:Y:S01]  /*1140*/  LEA.HI.X.SX32 R15, R15, RZ, 0x1, P0 ;  /* 0x000000ff0f0f7211 */ /* 0x000fe200000f0eff */
[----:B------:R-:W2:Y:S01]  /*1150*/  LDG.E.CONSTANT R12, desc[UR8][R12.64] ;  /* 0x000000080c0c7981 */ /* 0x000ea2000c1e9900 */
[----:B-1----:R-:W-:Y:S01]  /*1160*/  LEA R8, P0, R14, UR6, 0x2 ;  /* 0x000000060e087c11 */ /* 0x002fe2000f8010ff */
[----:B0-----:R-:W-:-:S03]  /*1170*/  @!P1 IMAD.WIDE R10, R9, 0x4, R10 ;  /* 0x00000004090a9825 */ /* 0x001fc600078e020a */
[----:B------:R-:W-:-:S03]  /*1180*/  LEA.HI.X R9, R14, UR7, R15, 0x2, P0 ;  /* 0x000000070e097c11 */ /* 0x000fc600080f140f */
[----:B------:R-:W2:Y:S04]  /*1190*/  @!P1 LDG.E.CONSTANT R10, desc[UR8][R10.64] ;  /* 0x000000080a0a9981 */ /* 0x000ea8000c1e9900 */
[----:B------:R-:W3:Y:S04]  /*11a0*/  @!P2 LDG.E.CONSTANT R7, desc[UR8][R8.64+0x4] ;  /* 0x000004080807a981 */ /* 0x000ee8000c1e9900 */
[----:B------:R-:W4:Y:S04]  /*11b0*/  @!P3 LDG.E.CONSTANT R14, desc[UR8][R8.64+0x8] ;  /* 0x00000808080eb981 */ /* 0x000f28000c1e9900 */
[----:B------:R-:W5:Y:S01]  /*11c0*/  @!P4 LDG.E.CONSTANT R15, desc[UR8][R8.64+0xc] ;  /* 0x00000c08080fc981 */ /* 0x000f62000c1e9900 */
[C---:B--2---:R-:W-:Y:S01]  /*11d0*/  @!P1 FFMA R5, R12.reuse, R10, R5 ;  /* 0x0000000a0c059223 */ /* 0x044fe20000000005 */
[C---:B---3--:R-:W-:Y:S01]  /*11e0*/  @!P2 FFMA R4, R12.reuse, R7, R4 ;  /* 0x000000070c04a223 */ /* 0x048fe20000000004 */
[C---:B----4-:R-:W-:Y:S01]  /*11f0*/  @!P3 FFMA R3, R12.reuse, R14, R3 ;  /* 0x0000000e0c03b223 */ /* 0x050fe20000000003 */
[----:B-----5:R-:W-:-:S07]  /*1200*/  @!P4 FFMA R2, R12, R15, R2 ;  /* 0x0000000f0c02c223 */ /* 0x020fce0000000002 */
.L_x_0:
[----:B------:R-:W0:Y:S01]  /*1210*/  LDCU UR6, c[0x0][0x39c] ;  /* 0x00007380ff0677ac */ /* 0x000e220008000800 */
[C---:B------:R-:W-:Y:S01]  /*1220*/  IADD3 R10, PT, PT, R6.reuse, 0x1, RZ ;  /* 0x00000001060a7810 */ /* 0x040fe20007ffe0ff */
[C---:B------:R-:W-:Y:S01]  /*1230*/  VIADD R11, R6.reuse, 0x2 ;  /* 0x00000002060b7836 */ /* 0x040fe20000000000 */
[----:B------:R-:W1:Y:S01]  /*1240*/  LDCU.64 UR4, c[0x0][0x390] ;  /* 0x00007200ff0477ac */ /* 0x000e620008000a00 */
[----:B0-----:R-:W-:Y:S01]  /*1250*/  ISETP.GE.AND P0, PT, R6, UR6, PT ;  /* 0x0000000606007c0c */ /* 0x001fe2000bf06270 */
[----:B------:R-:W-:Y:S01]  /*1260*/  IMAD R7, R0, UR6, RZ ;  /* 0x0000000600077c24 */ /* 0x000fe2000f8e02ff */
[----:B------:R-:W-:Y:S01]  /*1270*/  ISETP.GE.AND P2, PT, R10, UR6, PT ;  /* 0x000000060a007c0c */ /* 0x000fe2000bf46270 */
[C---:B------:R-:W-:Y:S01]  /*1280*/  VIADD R10, R6.reuse, 0x3 ;  /* 0x00000003060a7836 */ /* 0x040fe20000000000 */
[----:B------:R-:W-:Y:S02]  /*1290*/  ISETP.GE.AND P3, PT, R11, UR6, PT ;  /* 0x000000060b007c0c */ /* 0x000fe4000bf66270 */
[----:B------:R-:W-:-:S02]  /*12a0*/  IADD3 R0, P1, PT, R6, R7, RZ ;  /* 0x0000000706007210 */ /* 0x000fc40007f3e0ff */
[----:B------:R-:W-:Y:S02]  /*12b0*/  ISETP.GE.AND P4, PT, R10, UR6, PT ;  /* 0x000000060a007c0c */ /* 0x000fe4000bf86270 */
[----:B------:R-:W-:-:S03]  /*12c0*/  IADD3.X R11, PT, PT, RZ, RZ, RZ, P1, !PT ;  /* 0x000000ffff0b7210 */ /* 0x000fc60000ffe4ff */
[----:B------:R-:W0:Y:S01]  /*12d0*/  @!P0 LDC.64 R8, c[0x0][0x390] ;  /* 0x0000e400ff088b82 */ /* 0x000e220000000a00 */
[----:B------:R-:W-:Y:S02]  /*12e0*/  @!P0 IADD3 R7, PT, PT, R6, R7, RZ ;  /* 0x0000000706078210 */ /* 0x000fe40007ffe0ff */
[----:B-1----:R-:W-:-:S03]  /*12f0*/  LEA R6, P1, R0, UR4, 0x2 ;  /* 0x0000000400067c11 */ /* 0x002fc6000f8210ff */
[----:B0-----:R-:W-:Y:S01]  /*1300*/  @!P0 IMAD.WIDE.U32 R8, R7, 0x4, R8 ;  /* 0x0000000407088825 */ /* 0x001fe200078e0008 */
[----:B------:R-:W-:-:S04]  /*1310*/  LEA.HI.X R7, R0, UR5, R11, 0x2, P1 ;  /* 0x0000000500077c11 */ /* 0x000fc800088f140b */
[----:B------:R0:W-:Y:S04]  /*1320*/  @!P0 STG.E desc[UR8][R8.64], R5 ;  /* 0x0000000508008986 */ /* 0x0001e8000c101908 */
[----:B------:R0:W-:Y:S04]  /*1330*/  @!P2 STG.E desc[UR8][R6.64+0x4], R4 ;  /* 0x000004040600a986 */ /* 0x0001e8000c101908 */
[----:B------:R0:W-:Y:S01]  /*1340*/  @!P3 STG.E desc[UR8][R6.64+0x8], R3 ;  /* 0x000008030600b986 */ /* 0x0001e2000c101908 */
[----:B------:R-:W-:Y:S05]  /*1350*/  @P4 EXIT ;  /* 0x000000000000494d */ /* 0x000fea0003800000 */
[----:B------:R-:W-:Y:S01]  /*1360*/  STG.E desc[UR8][R6.64+0xc], R2 ;  /* 0x00000c0206007986 */ /* 0x000fe2000c101908 */
[----:B------:R-:W-:Y:S05]  /*1370*/  EXIT ;  /* 0x000000000000794d */ /* 0x000fea0003800000 */
.L_x_4:
[----:B------:R-:W-:-:S00]  /*1380*/  BRA `(.L_x_4) ;  /* 0xfffffffc00fc7947 */ /* 0x000fc0000383ffff */
[----:B------:R-:W-:-:S00]  /*1390*/  NOP ;  /* 0x0000000000007918 */ /* 0x000fc00000000000 */
        /* <DEDUP_REMOVED lines=14> */
.L_x_27:


//--------------------- .text._Z23gemm_regreuse_TN_kernelILi1EEvPKfS1_Pfiii --------------------------
	.section	.text._Z23gemm_regreuse_TN_kernelILi1EEvPKfS1_Pfiii,"ax",@progbits
	.align	128
        .global         _Z23gemm_regreuse_TN_kernelILi1EEvPKfS1_Pfiii
        .type           _Z23gemm_regreuse_TN_kernelILi1EEvPKfS1_Pfiii,@function
        .size           _Z23gemm_regreuse_TN_kernelILi1EEvPKfS1_Pfiii,(.L_x_28 - _Z23gemm_regreuse_TN_kernelILi1EEvPKfS1_Pfiii)
        .other          _Z23gemm_regreuse_TN_kernelILi1EEvPKfS1_Pfiii,@"STO_CUDA_ENTRY STV_DEFAULT"
_Z23gemm_regreuse_TN_kernelILi1EEvPKfS1_Pfiii:
.text._Z23gemm_regreuse_TN_kernelILi1EEvPKfS1_Pfiii:
[----:B------:R-:W-:Y:S01]  /*0000*/  LDC R1, c[0x0][0x37c] ;  /* 0x0000df00ff017b82 */ /* 0x000fe20000000800 */
[----:B------:R-:W0:Y:S01]  /*0010*/  S2R R0, SR_CTAID.Y ;  /* 0x0000000000007919 */ /* 0x000e220000002600 */
[----:B------:R-:W1:Y:S01]  /*0020*/  LDCU UR4, c[0x0][0x398] ;  /* 0x00007300ff0477ac */ /* 0x000e620008000800 */
[----:B------:R-:W0:Y:S02]  /*0030*/  S2R R3, SR_TID.Y ;  /* 0x0000000000037919 */ /* 0x000e240000002200 */
[----:B0-----:R-:W-:-:S04]  /*0040*/  LEA R0, R0, R3, 0x4 ;  /* 0x0000000300007211 */ /* 0x001fc800078e20ff */
[----:B-1----:R-:W-:-:S13]  /*0050*/  ISETP.GE.AND P0, PT, R0, UR4, PT ;  /* 0x0000000400007c0c */ /* 0x002fda000bf06270 */
[----:B------:R-:W-:Y:S05]  /*0060*/  @P0 EXIT ;  /* 0x000000000000094d */ /* 0x000fea0003800000 */
[----:B------:R-:W0:Y:S01]  /*0070*/  S2R R8, SR_CTAID.X ;  /* 0x0000000000087919 */ /* 0x000e220000002500 */
[----:B------:R-:W1:Y:S01]  /*0080*/  LDCU UR5, c[0x0][0x3a0] ;  /* 0x00007400ff0577ac */ /* 0x000e620008000800 */
[----:B------:R-:W-:Y:S01]  /*0090*/  HFMA2 R22, -RZ, RZ, 0, 0 ;  /* 0x00000000ff167431 */ /* 0x000fe200000001ff */
[----:B------:R-:W0:Y:S01]  /*00a0*/  S2R R5, SR_TID.X ;  /* 0x0000000000057919 */ /* 0x000e220000002100 */
[----:B------:R-:W2:Y:S01]  /*00b0*/  LDCU.64 UR8, c[0x0][0x358] ;  /* 0x00006b00ff0877ac */ /* 0x000ea20008000a00 */
[----:B-1----:R-:W-:Y:S01]  /*00c0*/  UISETP.GE.AND UP0, UPT, UR5, 0x1, UPT ;  /* 0x000000010500788c */ /* 0x002fe2000bf06270 */
[----:B0-----:R-:W-:-:S08]  /*00d0*/  LEA R3, R8, R5, 0x4 ;  /* 0x0000000508037211 */ /* 0x001fd000078e20ff */
[----:B--2---:R-:W-:Y:S05]  /*00e0*/  BRA.U !UP0, `(.L_x_5) ;  /* 0x0000000908f87547 */ /* 0x004fea000b800000 */
[----:B------:R-:W-:Y:S02]  /*00f0*/  UISETP.GE.U32.AND UP0, UPT, UR5, 0x8, UPT ;  /* 0x000000080500788c */ /* 0x000fe4000bf06070 */
[----:B------:R-:W-:Y:S01]  /*0100*/  IMAD R2, R0, UR5, RZ ;  /* 0x0000000500027c24 */ /* 0x000fe2000f8e02ff */
[----:B------:R-:W-:Y:S01]  /*0110*/  MOV R22, RZ ;  /* 0x000000ff00167202 */ /* 0x000fe20000000f00 */
[----:B------:R-:W-:Y:S01]  /*0120*/  ULOP3.LUT UR6, UR5, 0x7, URZ, 0xc0, !UPT ;  /* 0x0000000705067892 */ /* 0x000fe2000f8ec0ff */
[----:B------:R-:W-:-:S04]  /*0130*/  UMOV UR4, URZ ;  /* 0x000000ff00047c82 */ /* 0x000fc80008000000 */
[----:B------:R-:W-:Y:S07]  /*0140*/  BRA.U !UP0, `(.L_x_6) ;  /* 0x0000000508587547 */ /* 0x000fee000b800000 */
[----:B------:R-:W0:Y:S01]  /*0150*/  LDC.64 R6, c[0x0][0x380] ;  /* 0x0000e000ff067b82 */ /* 0x000e220000000a00 */
[----:B------:R-:W-:Y:S01]  /*0160*/  ULOP3.LUT UR4, UR5, 0x7ffffff8, URZ, 0xc0, !UPT ;  /* 0x7ffffff805047892 */ /* 0x000fe2000f8ec0ff */
[----:B------:R-:W-:-:S03]  /*0170*/  MOV R22, RZ ;  /* 0x000000ff00167202 */ /* 0x000fc60000000f00 */
[----:B------:R-:W-:-:S03]  /*0180*/  UIADD3 UR5, UPT, UPT, -UR4, URZ, URZ ;  /* 0x000000ff04057290 */ /* 0x000fc6000fffe1ff */
[----:B------:R-:W1:Y:S08]  /*0190*/  LDC R18, c[0x0][0x39c] ;  /* 0x0000e700ff127b82 */ /* 0x000e700000000800 */
[----:B------:R-:W2:Y:S08]  /*01a0*/  LDC R4, c[0x0][0x39c] ;  /* 0x0000e700ff047b82 */ /* 0x000eb00000000800 */
[----:B------:R-:W3:Y:S01]  /*01b0*/  LDC.64 R14, c[0x0][0x388] ;  /* 0x0000e200ff0e7b82 */ /* 0x000ee20000000a00 */
[----:B0-----:R-:W-:-:S03]  /*01c0*/  IMAD.WIDE.U32 R6, R2, 0x4, R6 ;  /* 0x0000000402067825 */ /* 0x001fc600078e0006 */
[----:B------:R-:W-:-:S04]  /*01d0*/  IADD3 R16, P0, PT, R6, 0x10, RZ ;  /* 0x0000001006107810 */ /* 0x000fc80007f1e0ff */
[----:B------:R-:W0:Y:S01]  /*01e0*/  LDC.64 R12, c[0x0][0x380] ;  /* 0x0000e000ff0c7b82 */ /* 0x000e220000000a00 */
[----:B-1----:R-:W-:Y:S01]  /*01f0*/  IADD3 R5, PT, PT, R5, R18, RZ ;  /* 0x0000001205057210 */ /* 0x002fe20007ffe0ff */
[C-C-:B------:R-:W-:Y:S01]  /*0200*/  IMAD R9, R18.reuse, 0x7, R3.reuse ;  /* 0x0000000712097824 */ /* 0x140fe200078e0203 */
[----:B------:R-:W-:Y:S01]  /*0210*/  IADD3.X R17, PT, PT, RZ, R7, RZ, P0, !PT ;  /* 0x00000007ff117210 */ /* 0x000fe200007fe4ff */
[--C-:B------:R-:W-:Y:S01]  /*0220*/  IMAD R23, R18, 0x6, R3.reuse ;  /* 0x0000000612177824 */ /* 0x100fe200078e0203 */
[----:B------:R-:W-:Y:S01]  /*0230*/  LEA R5, R8, R5, 0x4 ;  /* 0x0000000508057211 */ /* 0x000fe200078e20ff */
[C-C-:B------:R-:W-:Y:S01]  /*0240*/  IMAD R25, R18.reuse, 0x5, R3.reuse ;  /* 0x0000000512197824 */ /* 0x140fe200078e0203 */
[----:B------:R-:W-:Y:S01]  /*0250*/  MOV R7, R3 ;  /* 0x0000000300077202 */ /* 0x000fe20000000f00 */
[----:B------:R-:W1:Y:S01]  /*0260*/  LDC.64 R10, c[0x0][0x388] ;  /* 0x0000e200ff0a7b82 */ /* 0x000e620000000a00 */
[----:B------:R-:W-:Y:S01]  /*0270*/  MOV R6, R2 ;  /* 0x0000000200067202 */ /* 0x000fe20000000f00 */
[----:B------:R-:W-:Y:S01]  /*0280*/  IMAD R29, R18, 0x3, R3 ;  /* 0x00000003121d7824 */ /* 0x000fe200078e0203 */
[----:B------:R-:W-:-:S02]  /*0290*/  ISETP.GE.AND P0, PT, R3, R18, PT ;  /* 0x000000120300720c */ /* 0x000fc40003f06270 */
[CC--:B------:R-:W-:Y:S02]  /*02a0*/  LEA R27, R18.reuse, R3.reuse, 0x2 ;  /* 0x00000003121b7211 */ /* 0x0c0fe400078e10ff */
[----:B--2---:R-:W-:-:S09]  /*02b0*/  LEA R8, R18, R3, 0x1 ;  /* 0x0000000312087211 */ /* 0x004fd200078e08ff */
.L_x_16:
[----:B------:R-:W-:Y:S04]  /*02c0*/  BSSY.RECONVERGENT B0, `(.L_x_7) ;  /* 0x000000b000007945 */ /* 0x000fe80003800200 */
[----:B------:R-:W-:Y:S05]  /*02d0*/  @P0 BRA `(.L_x_8) ;  /* 0x0000000000240947 */ /* 0x000fea0003800000 */
[----:B0-----:R-:W-:Y:S01]  /*02e0*/  IMAD.WIDE.U32 R18, R6, 0x4, R12 ;  /* 0x0000000406127825 */ /* 0x001fe200078e000c */
[----:B------:R-:W2:Y:S03]  /*02f0*/  LDG.E.CONSTANT R26, desc[UR8][R16.64+-0xc] ;  /* 0xfffff408101a7981 */ /* 0x000ea6000c1e9900 */
[----:B-1----:R-:W-:Y:S01]  /*0300*/  IMAD.WIDE R20, R7, 0x4, R10 ;  /* 0x0000000407147825 */ /* 0x002fe200078e020a */
[----:B------:R3:W4:Y:S05]  /*0310*/  LDG.E.CONSTANT R24, desc[UR8][R18.64] ;  /* 0x0000000812187981 */ /* 0x00072a000c1e9900 */
[----:B------:R-:W4:Y:S01]  /*0320*/  LDG.E.CONSTANT R21, desc[UR8][R20.64] ;  /* 0x0000000814157981 */ /* 0x000f22000c1e9900 */
[----:B---3--:R-:W-:-:S05]  /*0330*/  IMAD.WIDE R18, R5, 0x4, R14 ;  /* 0x0000000405127825 */ /* 0x008fca00078e020e */
[----:B------:R-:W2:Y:S01]  /*0340*/  LDG.E.CONSTANT R28, desc[UR8][R18.64] ;  /* 0x00000008121c7981 */ /* 0x000ea2000c1e9900 */
[----:B----4-:R-:W-:-:S04]  /*0350*/  FFMA R22, R24, R21, R22 ;  /* 0x0000001518167223 */ /* 0x010fc80000000016 */
[----:B--2---:R-:W-:-:S07]  /*0360*/  FFMA R22, R26, R28, R22 ;  /* 0x0000001c1a167223 */ /* 0x004fce0000000016 */
.L_x_8:
[----:B------:R-:W-:Y:S05]  /*0370*/  BSYNC.RECONVERGENT B0 ;  /* 0x0000000000007941 */ /* 0x000fea0003800200 */
.L_x_7:
[----:B------:R-:W-:Y:S04]  /*0380*/  BSSY.RECONVERGENT B0, `(.L_x_9) ;  /* 0x0000023000007945 */ /* 0x000fe80003800200 */
[----:B------:R-:W-:Y:S04]  /*0390*/  BSSY.RELIABLE B1, `(.L_x_10) ;  /* 0x000001d000017945 */ /* 0x000fe80003800100 */
[----:B------:R-:W-:Y:S05]  /*03a0*/  @P0 BRA `(.L_x_11) ;  /* 0x0000000000240947 */ /* 0x000fea0003800000 */
[----:B---3--:R-:W-:Y:S01]  /*03b0*/  IMAD.WIDE R18, R8, 0x4, R14 ;  /* 0x0000000408127825 */ /* 0x008fe200078e020e */
[----:B------:R-:W2:Y:S05]  /*03c0*/  LDG.E.CONSTANT R21, desc[UR8][R16.64+-0x8] ;  /* 0xfffff80810157981 */ /* 0x000eaa000c1e9900 */
[----:B------:R-:W2:Y:S02]  /*03d0*/  LDG.E.CONSTANT R18, desc[UR8][R18.64] ;  /* 0x0000000812127981 */ /* 0x000ea4000c1e9900 */
[----:B--2---:R-:W-:Y:S01]  /*03e0*/  FFMA R22, R21, R18, R22 ;  /* 0x0000001215167223 */ /* 0x004fe20000000016 */
[----:B------:R-:W-:Y:S06]  /*03f0*/  @P0 BRA `(.L_x_12) ;  /* 0x0000000000240947 */ /* 0x000fec0003800000 */
[----:B------:R-:W-:Y:S01]  /*0400*/  IMAD.WIDE R18, R29, 0x4, R14 ;  /* 0x000000041d127825 */ /* 0x000fe200078e020e */
[----:B------:R-:W2:Y:S05]  /*0410*/  LDG.E.CONSTANT R21, desc[UR8][R16.64+-0x4] ;  /* 0xfffffc0810157981 */ /* 0x000eaa000c1e9900 */
[----:B------:R-:W2:Y:S02]  /*0420*/  LDG.E.CONSTANT R18, desc[UR8][R18.64] ;  /* 0x0000000812127981 */ /* 0x000ea4000c1e9900 */
[----:B--2---:R-:W-:-:S07]  /*0430*/  FFMA R22, R21, R18, R22 ;  /* 0x0000001215167223 */ /* 0x004fce0000000016 */
.L_x_11:
[----:B------:R-:W-:Y:S05]  /*0440*/  @P0 BRA `(.L_x_13) ;  /* 0x0000000000240947 */ /* 0x000fea0003800000 */
[----:B---3--:R-:W-:Y:S01]  /*0450*/  IMAD.WIDE R18, R27, 0x4, R14 ;  /* 0x000000041b127825 */ /* 0x008fe200078e020e */
[----:B------:R-:W2:Y:S05]  /*0460*/  LDG.E.CONSTANT R21, desc[UR8][R16.64] ;  /* 0x0000000810157981 */ /* 0x000eaa000c1e9900 */
[----:B------:R-:W2:Y:S02]  /*0470*/  LDG.E.CONSTANT R18, desc[UR8][R18.64] ;  /* 0x0000000812127981 */ /* 0x000ea4000c1e9900 */
[----:B--2---:R-:W-:-:S07]  /*0480*/  FFMA R22, R21, R18, R22 ;  /* 0x0000001215167223 */ /* 0x004fce0000000016 */
.L_x_12:
[----:B------:R-:W-:Y:S05]  /*0490*/  @P0 BRA `(.L_x_14) ;  /* 0x0000000000280947 */ /* 0x000fea0003800000 */
[----:B------:R-:W-:Y:S01]  /*04a0*/  IMAD.WIDE R18, R25, 0x4, R14 ;  /* 0x0000000419127825 */ /* 0x000fe200078e020e */
[----:B------:R-:W2:Y:S05]  /*04b0*/  LDG.E.CONSTANT R21, desc[UR8][R16.64+0x4] ;  /* 0x0000040810157981 */ /* 0x000eaa000c1e9900 */
[----:B------:R-:W2:Y:S02]  /*04c0*/  LDG.E.CONSTANT R18, desc[UR8][R18.64] ;  /* 0x0000000812127981 */ /* 0x000ea4000c1e9900 */
[----:B--2---:R-:W-:-:S07]  /*04d0*/  FFMA R22, R21, R18, R22 ;  /* 0x0000001215167223 */ /* 0x004fce0000000016 */
.L_x_13:
[----:B------:R-:W-:Y:S05]  /*04e0*/  @P0 BREAK.RELIABLE B1 ;  /* 0x0000000000010942 */ /* 0x000fea0003800100 */
[----:B------:R-:W-:Y:S05]  /*04f0*/  @P0 BRA `(.L_x_15) ;  /* 0x00000000002c0947 */ /* 0x000fea0003800000 */
[----:B---3--:R-:W-:Y:S01]  /*0500*/  IMAD.WIDE R18, R23, 0x4, R14 ;  /* 0x0000000417127825 */ /* 0x008fe200078e020e */
[----:B------:R-:W2:Y:S05]  /*0510*/  LDG.E.CONSTANT R21, desc[UR8][R16.64+0x8] ;  /* 0x0000080810157981 */ /* 0x000eaa000c1e9900 */
[----:B------:R-:W2:Y:S02]  /*0520*/  LDG.E.CONSTANT R18, desc[UR8][R18.64] ;  /* 0x0000000812127981 */ /* 0x000ea4000c1e9900 */
[----:B--2---:R-:W-:-:S07]  /*0530*/  FFMA R22, R21, R18, R22 ;  /* 0x0000001215167223 */ /* 0x004fce0000000016 */
.L_x_14:
[----:B------:R-:W-:Y:S05]  /*0540*/  @P0 BREAK.RELIABLE B1 ;  /* 0x0000000000010942 */ /* 0x000fea0003800100 */
[----:B------:R-:W-:Y:S05]  /*0550*/  @P0 BRA `(.L_x_15) ;  /* 0x0000000000140947 */ /* 0x000fea0003800000 */
[----:B------:R-:W-:Y:S05]  /*0560*/  BSYNC.RELIABLE B1 ;  /* 0x0000000000017941 */ /* 0x000fea0003800100 */
.L_x_10:
[----:B------:R-:W-:Y:S01]  /*0570*/  IMAD.WIDE R18, R9, 0x4, R14 ;  /* 0x0000000409127825 */ /* 0x000fe200078e020e */
[----:B------:R-:W2:Y:S05]  /*0580*/  LDG.E.CONSTANT R21, desc[UR8][R16.64+0xc] ;  /* 0x00000c0810157981 */ /* 0x000eaa000c1e9900 */
[----:B------:R-:W2:Y:S02]  /*0590*/  LDG.E.CONSTANT R18, desc[UR8][R18.64] ;  /* 0x0000000812127981 */ /* 0x000ea4000c1e9900 */
[----:B--2---:R-:W-:-:S07]  /*05a0*/  FFMA R22, R21, R18, R22 ;  /* 0x0000001215167223 */ /* 0x004fce0000000016 */
.L_x_15:
[----:B------:R-:W-:Y:S05]  /*05b0*/  BSYNC.RECONVERGENT B0 ;  /* 0x0000000000007941 */ /* 0x000fea0003800200 */
.L_x_9:
[----:B------:R-:W-:Y:S05]  /*05c0*/  WARPSYNC.ALL ;  /* 0x0000000000007948 */ /* 0x000fea0003800000 */
[----:B------:R-:W-:Y:S01]  /*05d0*/  UIADD3 UR5, UPT, UPT, UR5, 0x8, URZ ;  /* 0x0000000805057890 */ /* 0x000fe2000fffe0ff */
[----:B------:R-:W-:Y:S02]  /*05e0*/  IADD3 R16, P1, PT, R16, 0x20, RZ ;  /* 0x0000002010107810 */ /* 0x000fe40007f3e0ff */
[----:B------:R-:W-:Y:S01]  /*05f0*/  LEA R9, R4, R9, 0x3 ;  /* 0x0000000904097211 */ /* 0x000fe200078e18ff */
[----:B------:R-:W-:Y:S01]  /*0600*/  UISETP.NE.AND UP0, UPT, UR5, URZ, UPT ;  /* 0x000000ff0500728c */ /* 0x000fe2000bf05270 */
[----:B------:R-:W-:-:S02]  /*0610*/  IADD3.X R17, PT, PT, RZ, R17, RZ, P1, !PT ;  /* 0x00000011ff117210 */ /* 0x000fc40000ffe4ff */
[C---:B------:R-:W-:Y:S02]  /*0620*/  LEA R23, R4.reuse, R23, 0x3 ;  /* 0x0000001704177211 */ /* 0x040fe400078e18ff */
[C---:B------:R-:W-:Y:S02]  /*0630*/  LEA R25, R4.reuse, R25, 0x3 ;  /* 0x0000001904197211 */ /* 0x040fe400078e18ff */
[C---:B------:R-:W-:Y:S02]  /*0640*/  LEA R27, R4.reuse, R27, 0x3 ;  /* 0x0000001b041b7211 */ /* 0x040fe400078e18ff */
[C---:B------:R-:W-:Y:S02]  /*0650*/  LEA R29, R4.reuse, R29, 0x3 ;  /* 0x0000001d041d7211 */ /* 0x040fe400078e18ff */
[----:B------:R-:W-:Y:S02]  /*0660*/  LEA R8, R4, R8, 0x3 ;  /* 0x0000000804087211 */ /* 0x000fe400078e18ff */
[----:B------:R-:W-:-:S02]  /*0670*/  IADD3 R6, PT, PT, R6, 0x8, RZ ;  /* 0x0000000806067810 */ /* 0x000fc40007ffe0ff */
[C---:B------:R-:W-:Y:S02]  /*0680*/  LEA R7, R4.reuse, R7, 0x3 ;  /* 0x0000000704077211 */ /* 0x040fe400078e18ff */
[----:B------:R-:W-:Y:S01]  /*0690*/  LEA R5, R4, R5, 0x3 ;  /* 0x0000000504057211 */ /* 0x000fe200078e18ff */
[----:B------:R-:W-:Y:S06]  /*06a0*/  BRA.U UP0, `(.L_x_16) ;  /* 0xfffffffd00047547 */ /* 0x000fec000b83ffff */
.L_x_6:
[----:B------:R-:W-:-:S09]  /*06b0*/  UISETP.NE.AND UP0, UPT, UR6, URZ, UPT ;  /* 0x000000ff0600728c */ /* 0x000fd2000bf05270 */
[----:B------:R-:W-:Y:S05]  /*06c0*/  BRA.U !UP0, `(.L_x_5) ;  /* 0x0000000508807547 */ /* 0x000fea000b800000 */
[----:B------:R-:W2:Y:S01]  /*06d0*/  LDCU UR12, c[0x0][0x3a0] ;  /* 0x00007400ff0c77ac */ /* 0x000ea20008000800 */
[----:B------:R-:W-:Y:S02]  /*06e0*/  UISETP.GE.U32.AND UP0, UPT, UR6, 0x4, UPT ;  /* 0x000000040600788c */ /* 0x000fe4000bf06070 */
[----:B--2---:R-:W-:-:S07]  /*06f0*/  ULOP3.LUT UR5, UR12, 0x3, URZ, 0xc0, !UPT ;  /* 0x000000030c057892 */ /* 0x004fce000f8ec0ff */
[----:B------:R-:W-:Y:S05]  /*0700*/  BRA.U !UP0, `(.L_x_17) ;  /* 0x0000000108b07547 */ /* 0x000fea000b800000 */
[----:B------:R-:W2:Y:S01]  /*0710*/  LDC R6, c[0x0][0x39c] ;  /* 0x0000e700ff067b82 */ /* 0x000ea20000000800 */
[----:B------:R-:W4:Y:S07]  /*0720*/  LDCU.64 UR10, c[0x0][0x380] ;  /* 0x00007000ff0a77ac */ /* 0x000f2e0008000a00 */
[----:B------:R-:W5:Y:S08]  /*0730*/  LDC.64 R8, c[0x0][0x380] ;  /* 0x0000e000ff087b82 */ /* 0x000f700000000a00 */
[----:B-1----:R-:W1:Y:S01]  /*0740*/  LDC.64 R10, c[0x0][0x388] ;  /* 0x0000e200ff0a7b82 */ /* 0x002e620000000a00 */
[----:B--2---:R-:W-:-:S13]  /*0750*/  ISETP.GE.AND P0, PT, R3, R6, PT ;  /* 0x000000060300720c */ /* 0x004fda0003f06270 */
[----:B------:R-:W-:Y:S01]  /*0760*/  @!P0 IADD3 R5, PT, PT, R2, UR4, RZ ;  /* 0x0000000402058c10 */ /* 0x000fe2000fffe0ff */
[----:B------:R-:W-:-:S04]  /*0770*/  @!P0 IMAD R7, R6, UR4, R3 ;  /* 0x0000000406078c24 */ /* 0x000fc8000f8e0203 */
[----:B-----5:R-:W-:-:S04]  /*0780*/  @!P0 IMAD.WIDE.U32 R8, R5, 0x4, R8 ;  /* 0x0000000405088825 */ /* 0x020fc800078e0008 */
[----:B-1----:R-:W-:Y:S02]  /*0790*/  @!P0 IMAD.WIDE R10, R7, 0x4, R10 ;  /* 0x00000004070a8825 */ /* 0x002fe400078e020a */
[----:B------:R-:W2:Y:S04]  /*07a0*/  @!P0 LDG.E.CONSTANT R9, desc[UR8][R8.64] ;  /* 0x0000000808098981 */ /* 0x000ea8000c1e9900 */
[----:B------:R-:W2:Y:S01]  /*07b0*/  @!P0 LDG.E.CONSTANT R10, desc[UR8][R10.64] ;  /* 0x000000080a0a8981 */ /* 0x000ea2000c1e9900 */
[----:B------:R-:W-:Y:S01]  /*07c0*/  IADD3 R5, P1, PT, R2, UR4, RZ ;  /* 0x0000000402057c10 */ /* 0x000fe2000ff3e0ff */
[----:B------:R-:W-:Y:S03]  /*07d0*/  BSSY.RECONVERGENT B0, `(.L_x_18) ;  /* 0x0000014000007945 */ /* 0x000fe60003800200 */
[----:B0-----:R-:W-:-:S02]  /*07e0*/  IADD3.X R12, PT, PT, RZ, RZ, RZ, P1, !PT ;  /* 0x000000ffff0c7210 */ /* 0x001fc40000ffe4ff */
[----:B----4-:R-:W-:-:S04]  /*07f0*/  LEA R4, P1, R5, UR10, 0x2 ;  /* 0x0000000a05047c11 */ /* 0x010fc8000f8210ff */
[----:B------:R-:W-:Y:S01]  /*0800*/  LEA.HI.X R5, R5, UR11, R12, 0x2, P1 ;  /* 0x0000000b05057c11 */ /* 0x000fe200088f140c */
[----:B--2---:R-:W-:Y:S01]  /*0810*/  @!P0 FFMA R22, R9, R10, R22 ;  /* 0x0000000a09168223 */ /* 0x004fe20000000016 */
[----:B------:R-:W-:Y:S07]  /*0820*/  @P0 BRA `(.L_x_19) ;  /* 0x0000000000380947 */ /* 0x000fee0003800000 */
[----:B------:R-:W0:Y:S01]  /*0830*/  LDC.64 R8, c[0x0][0x388] ;  /* 0x0000e200ff087b82 */ /* 0x000e220000000a00 */
[----:B------:R-:W-:Y:S01]  /*0840*/  IMAD R12, R6, UR4, R6 ;  /* 0x00000004060c7c24 */ /* 0x000fe2000f8e0206 */
[----:B------:R-:W-:-:S04]  /*0850*/  UIADD3 UR7, UPT, UPT, UR4, 0x2, URZ ;  /* 0x0000000204077890 */ /* 0x000fc8000fffe0ff */
[----:B------:R-:W-:Y:S02]  /*0860*/  IADD3 R7, PT, PT, R3, R12, RZ ;  /* 0x0000000c03077210 */ /* 0x000fe40007ffe0ff */
[----:B------:R-:W1:Y:S01]  /*0870*/  LDC.64 R10, c[0x0][0x388] ;  /* 0x0000e200ff0a7b82 */ /* 0x000e620000000a00 */
[----:B------:R-:W-:Y:S01]  /*0880*/  IMAD R13, R6, UR7, R3 ;  /* 0x00000007060d7c24 */ /* 0x000fe2000f8e0203 */
[----:B------:R-:W2:Y:S01]  /*0890*/  LDG.E.CONSTANT R12, desc[UR8][R4.64+0x8] ;  /* 0x00000808040c7981 */ /* 0x000ea2000c1e9900 */
[----:B0-----:R-:W-:-:S03]  /*08a0*/  IMAD.WIDE R8, R7, 0x4, R8 ;  /* 0x0000000407087825 */ /* 0x001fc600078e0208 */
[----:B------:R-:W4:Y:S04]  /*08b0*/  LDG.E.CONSTANT R7, desc[UR8][R4.64+0x4] ;  /* 0x0000040804077981 */ /* 0x000f28000c1e9900 */
[----:B------:R-:W4:Y:S01]  /*08c0*/  LDG.E.CONSTANT R8, desc[UR8][R8.64] ;  /* 0x0000000808087981 */ /* 0x000f22000c1e9900 */
[----:B-1----:R-:W-:-:S06]  /*08d0*/  IMAD.WIDE R10, R13, 0x4, R10 ;  /* 0x000000040d0a7825 */ /* 0x002fcc00078e020a */
[----:B------:R-:W2:Y:S01]  /*08e0*/  LDG.E.CONSTANT R10, desc[UR8][R10.64] ;  /* 0x000000080a0a7981 */ /* 0x000ea2000c1e9900 */
[----:B----4-:R-:W-:-:S04]  /*08f0*/  FFMA R7, R7, R8, R22 ;  /* 0x0000000807077223 */ /* 0x010fc80000000016 */
[----:B--2---:R-:W-:-:S07]  /*0900*/  FFMA R22, R12, R10, R7 ;  /* 0x0000000a0c167223 */ /* 0x004fce0000000007 */
.L_x_19:
[----:B------:R-:W-:Y:S05]  /*0910*/  BSYNC.RECONVERGENT B0 ;  /* 0x0000000000007941 */ /* 0x000fea0003800200 */
.L_x_18:
[----:B------:R-:W-:Y:S04]  /*0920*/  BSSY.RECONVERGENT B0, `(.L_x_20) ;  /* 0x0000009000007945 */ /* 0x000fe80003800200 */
[----:B------:R-:W-:Y:S05]  /*0930*/  @P0 BRA `(.L_x_21) ;  /* 0x00000000001c0947 */ /* 0x000fea0003800000 */
[----:B------:R-:W0:Y:S01]  /*0940*/  LDC.64 R8, c[0x0][0x388] ;  /* 0x0000e200ff087b82 */ /* 0x000e220000000a00 */
[----:B------:R-:W-:Y:S01]  /*0950*/  UIADD3 UR7, UPT, UPT, UR4, 0x3, URZ ;  /* 0x0000000304077890 */ /* 0x000fe2000fffe0ff */
[----:B------:R-:W2:Y:S05]  /*0960*/  LDG.E.CONSTANT R5, desc[UR8][R4.64+0xc] ;  /* 0x00000c0804057981 */ /* 0x000eaa000c1e9900 */
[----:B------:R-:W-:-:S04]  /*0970*/  IMAD R7, R6, UR7, R3 ;  /* 0x0000000706077c24 */ /* 0x000fc8000f8e0203 */
[----:B0-----:R-:W-:-:S06]  /*0980*/  IMAD.WIDE R6, R7, 0x4, R8 ;  /* 0x0000000407067825 */ /* 0x001fcc00078e0208 */
[----:B------:R-:W2:Y:S02]  /*0990*/  LDG.E.CONSTANT R6, desc[UR8][R6.64] ;  /* 0x0000000806067981 */ /* 0x000ea4000c1e9900 */
[----:B--2---:R-:W-:-:S07]  /*09a0*/  FFMA R22, R5, R6, R22 ;  /* 0x0000000605167223 */ /* 0x004fce0000000016 */
.L_x_21:
[----:B------:R-:W-:Y:S05]  /*09b0*/  BSYNC.RECONVERGENT B0 ;  /* 0x0000000000007941 */ /* 0x000fea0003800200 */
.L_x_20:
[----:B------:R-:W-:-:S12]  /*09c0*/  UIADD3 UR4, UPT, UPT, UR4, 0x4, URZ ;  /* 0x0000000404047890 */ /* 0x000fd8000fffe0ff */
.L_x_17:
[----:B------:R-:W-:-:S09]  /*09d0*/  UISETP.NE.AND UP0, UPT, UR5, URZ, UPT ;  /* 0x000000ff0500728c */ /* 0x000fd2000bf05270 */
[----:B------:R-:W-:Y:S05]  /*09e0*/  BRA.U !UP0, `(.L_x_5) ;  /* 0x0000000108b87547 */ /* 0x000fea000b800000 */
[----:B------:R-:W-:-:S09]  /*09f0*/  UISETP.NE.AND UP0, UPT, UR5, 0x1, UPT ;  /* 0x000000010500788c */ /* 0x000fd2000bf05270 */
[----:B------:R-:W-:Y:S05]  /*0a00*/  BRA.U !UP0, `(.L_x_22) ;  /* 0x00000001086c7547 */ /* 0x000fea000b800000 */
[----:B------:R-:W2:Y:S01]  /*0a10*/  LDC R6, c[0x0][0x39c] ;  /* 0x0000e700ff067b82 */ /* 0x000ea20000000800 */
[----:B------:R-:W-:Y:S01]  /*0a20*/  BSSY.RECONVERGENT B0, `(.L_x_23) ;  /* 0x0000018000007945 */ /* 0x000fe20003800200 */
[----:B--2---:R-:W-:-:S13]  /*0a30*/  ISETP.GE.AND P0, PT, R3, R6, PT ;  /* 0x000000060300720c */ /* 0x004fda0003f06270 */
[----:B------:R-:W-:Y:S05]  /*0a40*/  @P0 BRA `(.L_x_24) ;  /* 0x0000000000540947 */ /* 0x000fea0003800000 */
[----:B-1----:R-:W1:Y:S01]  /*0a50*/  LDC.64 R10, c[0x0][0x380] ;  /* 0x0000e000ff0a7b82 */ /* 0x002e620000000a00 */
[----:B------:R-:W2:Y:S01]  /*0a60*/  LDCU.64 UR10, c[0x0][0x380] ;  /* 0x00007000ff0a77ac */ /* 0x000ea20008000a00 */
[----:B------:R-:W-:Y:S01]  /*0a70*/  IADD3 R7, PT, PT, R2, UR4, RZ ;  /* 0x0000000402077c10 */ /* 0x000fe2000fffe0ff */
[----:B---3--:R-:W-:Y:S01]  /*0a80*/  IMAD R14, R6, UR4, R6 ;  /* 0x00000004060e7c24 */ /* 0x008fe2000f8e0206 */
[----:B0-----:R-:W-:-:S04]  /*0a90*/  IADD3 R12, P0, PT, R2, UR4, RZ ;  /* 0x00000004020c7c10 */ /* 0x001fc8000ff1e0ff */
[----:B------:R-:W0:Y:S01]  /*0aa0*/  LDC.64 R8, c[0x0][0x388] ;  /* 0x0000e200ff087b82 */ /* 0x000e220000000a00 */
[----:B------:R-:W-:Y:S02]  /*0ab0*/  IADD3.X R13, PT, PT, RZ, RZ, RZ, P0, !PT ;  /* 0x000000ffff0d7210 */ /* 0x000fe400007fe4ff */
[----:B------:R-:W-:-:S05]  /*0ac0*/  IADD3 R15, PT, PT, R3, R14, RZ ;  /* 0x0000000e030f7210 */ /* 0x000fca0007ffe0ff */
[----:B------:R-:W3:Y:S01]  /*0ad0*/  LDC.64 R4, c[0x0][0x388] ;  /* 0x0000e200ff047b82 */ /* 0x000ee20000000a00 */
[----:B-1----:R-:W-:-:S04]  /*0ae0*/  IMAD.WIDE.U32 R10, R7, 0x4, R10 ;  /* 0x00000004070a7825 */ /* 0x002fc800078e000a */
[----:B------:R-:W-:Y:S01]  /*0af0*/  IMAD R7, R6, UR4, R3 ;  /* 0x0000000406077c24 */ /* 0x000fe2000f8e0203 */
[C---:B--2---:R-:W-:Y:S01]  /*0b00*/  LEA R6, P0, R12.reuse, UR10, 0x2 ;  /* 0x0000000a0c067c11 */ /* 0x044fe2000f8010ff */
[----:B------:R-:W2:Y:S02]  /*0b10*/  LDG.E.CONSTANT R11, desc[UR8][R10.64] ;  /* 0x000000080a0b7981 */ /* 0x000ea4000c1e9900 */
[----:B0-----:R-:W-:Y:S01]  /*0b20*/  IMAD.WIDE R8, R7, 0x4, R8 ;  /* 0x0000000407087825 */ /* 0x001fe200078e0208 */
[----:B------:R-:W-:-:S05]  /*0b30*/  LEA.HI.X R7, R12, UR11, R13, 0x2, P0 ;  /* 0x0000000b0c077c11 */ /* 0x000fca00080f140d */
[----:B------:R-:W2:Y:S01]  /*0b40*/  LDG.E.CONSTANT R8, desc[UR8][R8.64] ;  /* 0x0000000808087981 */ /* 0x000ea2000c1e9900 */
[----:B---3--:R-:W-:-:S03]  /*0b50*/  IMAD.WIDE R4, R15, 0x4, R4 ;  /* 0x000000040f047825 */ /* 0x008fc600078e0204 */
[----:B------:R-:W3:Y:S04]  /*0b60*/  LDG.E.CONSTANT R7, desc[UR8][R6.64+0x4] ;  /* 0x0000040806077981 */ /* 0x000ee8000c1e9900 */
[----:B------:R-:W3:Y:S01]  /*0b70*/  LDG.E.CONSTANT R5, desc[UR8][R4.64] ;  /* 0x0000000804057981 */ /* 0x000ee2000c1e9900 */
[----:B--2---:R-:W-:-:S04]  /*0b80*/  FFMA R22, R11, R8, R22 ;  /* 0x000000080b167223 */ /* 0x004fc80000000016 */
[----:B---3--:R-:W-:-:S07]  /*0b90*/  FFMA R22, R5, R7, R22 ;  /* 0x0000000705167223 */ /* 0x008fce0000000016 */
.L_x_24:
[----:B------:R-:W-:Y:S05]  /*0ba0*/  BSYNC.RECONVERGENT B0 ;  /* 0x0000000000007941 */ /* 0x000fea0003800200 */
.L_x_23:
[----:B------:R-:W-:-:S12]  /*0bb0*/  UIADD3 UR4, UPT, UPT, UR4, 0x2, URZ ;  /* 0x0000000204047890 */ /* 0x000fd8000fffe0ff */
.L_x_22:
[----:B------:R-:W-:-:S04]  /*0bc0*/  ULOP3.LUT UR7, UR12, 0x1, URZ, 0xc0, !UPT ;  /* 0x000000010c077892 */ /* 0x000fc8000f8ec0ff */
[----:B------:R-:W-:-:S09]  /*0bd0*/  UISETP.NE.U32.AND UP0, UPT, UR7, 0x1, UPT ;  /* 0x000000010700788c */ /* 0x000fd2000bf05070 */
[----:B------:R-:W-:Y:S05]  /*0be0*/  BRA.U UP0, `(.L_x_5) ;  /* 0x0000000100387547 */ /* 0x000fea000b800000 */
[----:B------:R-:W2:Y:S01]  /*0bf0*/  LDC R8, c[0x0][0x39c] ;  /* 0x0000e700ff087b82 */ /* 0x000ea20000000800 */
[----:B------:R-:W-:Y:S01]  /*0c00*/  IADD3 R5, PT, PT, R2, UR4, RZ ;  /* 0x0000000402057c10 */ /* 0x000fe2000fffe0ff */
[----:B------:R-:W-:Y:S06]  /*0c10*/  BSSY.RECONVERGENT B0, `(.L_x_5) ;  /* 0x000000b000007945 */ /* 0x000fec0003800200 */
[----:B------:R-:W4:Y:S01]  /*0c20*/  LDC.64 R6, c[0x0][0x380] ;  /* 0x0000e000ff067b82 */ /* 0x000f220000000a00 */
[----:B--2---:R-:W-:Y:S01]  /*0c30*/  ISETP.GE.AND P0, PT, R3, R8, PT ;  /* 0x000000080300720c */ /* 0x004fe20003f06270 */
[----:B----4-:R-:W-:-:S12]  /*0c40*/  IMAD.WIDE.U32 R6, R5, 0x4, R6 ;  /* 0x0000000405067825 */ /* 0x010fd800078e0006 */
[----:B------:R-:W-:Y:S05]  /*0c50*/  @P0 BRA `(.L_x_25) ;  /* 0x0000000000180947 */ /* 0x000fea0003800000 */
[----:B------:R-:W2:Y:S01]  /*0c60*/  LDC.64 R4, c[0x0][0x388] ;  /* 0x0000e200ff047b82 */ /* 0x000ea20000000a00 */
[----:B------:R-:W-:Y:S01]  /*0c70*/  IMAD R9, R8, UR4, R3 ;  /* 0x0000000408097c24 */ /* 0x000fe2000f8e0203 */
[----:B------:R-:W4:Y:S03]  /*0c80*/  LDG.E.CONSTANT R7, desc[UR8][R6.64] ;  /* 0x0000000806077981 */ /* 0x000f26000c1e9900 */
[----:B--2---:R-:W-:-:S06]  /*0c90*/  IMAD.WIDE R4, R9, 0x4, R4 ;  /* 0x0000000409047825 */ /* 0x004fcc00078e0204 */
[----:B------:R-:W4:Y:S02]  /*0ca0*/  LDG.E.CONSTANT R4, desc[UR8][R4.64] ;  /* 0x0000000804047981 */ /* 0x000f24000c1e9900 */
[----:B----4-:R-:W-:-:S07]  /*0cb0*/  FFMA R22, R7, R4, R22 ;  /* 0x0000000407167223 */ /* 0x010fce0000000016 */
.L_x_25:
[----:B------:R-:W-:Y:S05]  /*0cc0*/  BSYNC.RECONVERGENT B0 ;  /* 0x0000000000007941 */ /* 0x000fea0003800200 */
.L_x_5:
[----:B------:R-:W2:Y:S02]  /*0cd0*/  LDCU UR7, c[0x0][0x39c] ;  /* 0x00007380ff0777ac */ /* 0x000ea40008000800 */
[----:B--2---:R-:W-:-:S13]  /*0ce0*/  ISETP.GE.AND P0, PT, R3, UR7, PT ;  /* 0x0000000703007c0c */ /* 0x004fda000bf06270 */
[----:B------:R-:W-:Y:S05]  /*0cf0*/  @P0 EXIT ;  /* 0x000000000000094d */ /* 0x000fea0003800000 */
[----:B------:R-:W2:Y:S01]  /*0d00*/  LDC.64 R4, c[0x0][0x390] ;  /* 0x0000e400ff047b82 */ /* 0x000ea20000000a00 */
[----:B------:R-:W-:-:S04]  /*0d10*/  IMAD R3, R0, UR7, R3 ;  /* 0x0000000700037c24 */ /* 0x000fc8000f8e0203 */
[----:B--2---:R-:W-:-:S05]  /*0d20*/  IMAD.WIDE.U32 R2, R3, 0x4, R4 ;  /* 0x0000000403027825 */ /* 0x004fca00078e0004 */
[----:B------:R-:W-:Y:S01]  /*0d30*/  STG.E desc[UR8][R2.64], R22 ;  /* 0x0000001602007986 */ /* 0x000fe2000c101908 */
[----:B------:R-:W-:Y:S05]  /*0d40*/  EXIT ;  /* 0x000000000000794d */ /* 0x000fea0003800000 */
.L_x_26:
        /* <DEDUP_REMOVED lines=11> */
.L_x_28:


//--------------------- .nv.shared.reserved.0     --------------------------
	.section	.nv.shared.reserved.0,"aw",@nobits
	.weak		__nv_reservedSMEM_offset_0_alias
	.size		__nv_reservedSMEM_offset_0_alias, 0, 64
	.other		__nv_reservedSMEM_offset_0_alias,@"STO_CUDA_RESERVED_SHARED STV_DEFAULT"
__nv_reservedSMEM_offset_0_alias:
	.zero		0
	.zero		64


//--------------------- .nv.constant0._Z23gemm_regreuse_TN_kernelILi4EEvPKfS1_Pfiii --------------------------
	.section	.nv.constant0._Z23gemm_regreuse_TN_kernelILi4EEvPKfS1_Pfiii,"a",@progbits
	.sectionflags	@""
	.align	4
.nv.constant0._Z23gemm_regreuse_TN_kernelILi4EEvPKfS1_Pfiii:
	.zero		932


//--------------------- .nv.constant0._Z23gemm_regreuse_TN_kernelILi1EEvPKfS1_Pfiii --------------------------
	.section	.nv.constant0._Z23gemm_regreuse_TN_kernelILi1EEvPKfS1_Pfiii,"a",@progbits
	.sectionflags	@""
	.align	4
.nv.constant0._Z23gemm_regreuse_TN_kernelILi1EEvPKfS1_Pfiii:
	.zero		932


//--------------------- SYMBOLS --------------------------

	.type		.nv.reservedSmem.offset0,@object
	.size		.nv.reservedSmem.offset0,0x4
